//
// Generated by NVIDIA NVVM Compiler
//
// Compiler Build ID: CL-36424714
// Cuda compilation tools, release 13.0, V13.0.88
// Based on NVVM 20.0.0
//

.version 9.0
.target sm_100
.address_size 64

	// .globl	_Z14softmax_gpu_v2ILi1024EfEvPT0_S1_i
// _ZZ14softmax_gpu_v2ILi1024EfEvPT0_S1_iE4smem has been demoted
// _ZZ14softmax_gpu_v2ILi1024EfEvPT0_S1_iE7max_val has been demoted
// _ZZ14softmax_gpu_v2ILi1024EfEvPT0_S1_iE3sum has been demoted

.visible .entry _Z14softmax_gpu_v2ILi1024EfEvPT0_S1_i(
	.param .u64 .ptr .align 1 _Z14softmax_gpu_v2ILi1024EfEvPT0_S1_i_param_0,
	.param .u64 .ptr .align 1 _Z14softmax_gpu_v2ILi1024EfEvPT0_S1_i_param_1,
	.param .u32 _Z14softmax_gpu_v2ILi1024EfEvPT0_S1_i_param_2
)
{
	.reg .pred 	%p<45>;
	.reg .b32 	%r<108>;
	.reg .b32 	%f<205>;
	.reg .b64 	%rd<9>;
	// demoted variable
	.shared .align 4 .b8 _ZZ14softmax_gpu_v2ILi1024EfEvPT0_S1_iE4smem[4096];
	// demoted variable
	.shared .align 4 .f32 _ZZ14softmax_gpu_v2ILi1024EfEvPT0_S1_iE7max_val;
	// demoted variable
	.shared .align 4 .f32 _ZZ14softmax_gpu_v2ILi1024EfEvPT0_S1_iE3sum;
	ld.param.u64 	%rd1, [_Z14softmax_gpu_v2ILi1024EfEvPT0_S1_i_param_0];
	ld.param.u64 	%rd2, [_Z14softmax_gpu_v2ILi1024EfEvPT0_S1_i_param_1];
	ld.param.u32 	%r5, [_Z14softmax_gpu_v2ILi1024EfEvPT0_S1_i_param_2];
	mov.u32 	%r1, %tid.x;
	mov.u32 	%r6, %ctaid.x;
	mov.u32 	%r7, %ntid.x;
	mad.lo.s32 	%r8, %r6, %r7, %r1;
	shl.b32 	%r2, %r8, 2;
	setp.ge.s32 	%p1, %r2, %r5;
	@%p1 bra 	$L__BB0_6;
	cvta.to.global.u64 	%rd3, %rd1;
	mul.wide.s32 	%rd4, %r2, 4;
	add.s64 	%rd5, %rd3, %rd4;
	ld.global.f32 	%f2, [%rd5];
	shl.b32 	%r9, %r1, 4;
	mov.u32 	%r10, _ZZ14softmax_gpu_v2ILi1024EfEvPT0_S1_iE4smem;
	add.s32 	%r3, %r10, %r9;
	st.shared.f32 	[%r3], %f2;
	ld.global.f32 	%f3, [%rd5+4];
	st.shared.f32 	[%r3+4], %f3;
	ld.global.f32 	%f4, [%rd5+8];
	st.shared.f32 	[%r3+8], %f4;
	ld.global.f32 	%f5, [%rd5+12];
	st.shared.f32 	[%r3+12], %f5;
	bar.sync 	0;
	ld.shared.f32 	%f6, [%r3];
	mov.b32 	%r11, %f6;
	shfl.sync.down.b32	%r12|%p2, %r11, 16, 31, -1;
	mov.b32 	%f7, %r12;
	max.f32 	%f8, %f6, %f7;
	mov.b32 	%r13, %f8;
	shfl.sync.down.b32	%r14|%p3, %r13, 8, 31, -1;
	mov.b32 	%f9, %r14;
	max.f32 	%f10, %f8, %f9;
	mov.b32 	%r15, %f10;
	shfl.sync.down.b32	%r16|%p4, %r15, 4, 31, -1;
	mov.b32 	%f11, %r16;
	max.f32 	%f12, %f10, %f11;
	mov.b32 	%r17, %f12;
	shfl.sync.down.b32	%r18|%p5, %r17, 2, 31, -1;
	mov.b32 	%f13, %r18;
	max.f32 	%f14, %f12, %f13;
	mov.b32 	%r19, %f14;
	shfl.sync.down.b32	%r20|%p6, %r19, 1, 31, -1;
	mov.b32 	%f15, %r20;
	max.f32 	%f16, %f14, %f15;
	ld.shared.f32 	%f17, [%r3+4];
	mov.b32 	%r21, %f17;
	shfl.sync.down.b32	%r22|%p7, %r21, 16, 31, -1;
	mov.b32 	%f18, %r22;
	max.f32 	%f19, %f17, %f18;
	mov.b32 	%r23, %f19;
	shfl.sync.down.b32	%r24|%p8, %r23, 8, 31, -1;
	mov.b32 	%f20, %r24;
	max.f32 	%f21, %f19, %f20;
	mov.b32 	%r25, %f21;
	shfl.sync.down.b32	%r26|%p9, %r25, 4, 31, -1;
	mov.b32 	%f22, %r26;
	max.f32 	%f23, %f21, %f22;
	mov.b32 	%r27, %f23;
	shfl.sync.down.b32	%r28|%p10, %r27, 2, 31, -1;
	mov.b32 	%f24, %r28;
	max.f32 	%f25, %f23, %f24;
	mov.b32 	%r29, %f25;
	shfl.sync.down.b32	%r30|%p11, %r29, 1, 31, -1;
	mov.b32 	%f26, %r30;
	max.f32 	%f27, %f25, %f26;
	max.f32 	%f28, %f16, %f27;
	ld.shared.f32 	%f29, [%r3+8];
	mov.b32 	%r31, %f29;
	shfl.sync.down.b32	%r32|%p12, %r31, 16, 31, -1;
	mov.b32 	%f30, %r32;
	max.f32 	%f31, %f29, %f30;
	mov.b32 	%r33, %f31;
	shfl.sync.down.b32	%r34|%p13, %r33, 8, 31, -1;
	mov.b32 	%f32, %r34;
	max.f32 	%f33, %f31, %f32;
	mov.b32 	%r35, %f33;
	shfl.sync.down.b32	%r36|%p14, %r35, 4, 31, -1;
	mov.b32 	%f34, %r36;
	max.f32 	%f35, %f33, %f34;
	mov.b32 	%r37, %f35;
	shfl.sync.down.b32	%r38|%p15, %r37, 2, 31, -1;
	mov.b32 	%f36, %r38;
	max.f32 	%f37, %f35, %f36;
	mov.b32 	%r39, %f37;
	shfl.sync.down.b32	%r40|%p16, %r39, 1, 31, -1;
	mov.b32 	%f38, %r40;
	max.f32 	%f39, %f37, %f38;
	max.f32 	%f40, %f28, %f39;
	ld.shared.f32 	%f41, [%r3+12];
	mov.b32 	%r41, %f41;
	shfl.sync.down.b32	%r42|%p17, %r41, 16, 31, -1;
	mov.b32 	%f42, %r42;
	max.f32 	%f43, %f41, %f42;
	mov.b32 	%r43, %f43;
	shfl.sync.down.b32	%r44|%p18, %r43, 8, 31, -1;
	mov.b32 	%f44, %r44;
	max.f32 	%f45, %f43, %f44;
	mov.b32 	%r45, %f45;
	shfl.sync.down.b32	%r46|%p19, %r45, 4, 31, -1;
	mov.b32 	%f46, %r46;
	max.f32 	%f47, %f45, %f46;
	mov.b32 	%r47, %f47;
	shfl.sync.down.b32	%r48|%p20, %r47, 2, 31, -1;
	mov.b32 	%f48, %r48;
	max.f32 	%f49, %f47, %f48;
	mov.b32 	%r49, %f49;
	shfl.sync.down.b32	%r50|%p21, %r49, 1, 31, -1;
	mov.b32 	%f50, %r50;
	max.f32 	%f51, %f49, %f50;
	max.f32 	%f52, %f40, %f51;
	and.b32  	%r4, %r1, 31;
	setp.eq.s32 	%p22, %r4, 0;
	max.f32 	%f53, %f52, 0fFF7FFFFF;
	selp.f32 	%f54, %f53, 0fFF7FFFFF, %p22;
	st.shared.f32 	[_ZZ14softmax_gpu_v2ILi1024EfEvPT0_S1_iE7max_val], %f54;
	bar.sync 	0;
	ld.shared.f32 	%f55, [%r3];
	ld.shared.f32 	%f56, [_ZZ14softmax_gpu_v2ILi1024EfEvPT0_S1_iE7max_val];
	sub.f32 	%f57, %f55, %f56;
	fma.rn.f32 	%f58, %f57, 0f3BBB989D, 0f3F000000;
	cvt.sat.f32.f32 	%f59, %f58;
	mov.f32 	%f60, 0f4B400001;
	mov.f32 	%f61, 0f437C0000;
	fma.rm.f32 	%f62, %f59, %f61, %f60;
	add.f32 	%f63, %f62, 0fCB40007F;
	neg.f32 	%f64, %f63;
	fma.rn.f32 	%f65, %f57, 0f3FB8AA3B, %f64;
	fma.rn.f32 	%f66, %f57, 0f32A57060, %f65;
	mov.b32 	%r51, %f62;
	shl.b32 	%r52, %r51, 23;
	mov.b32 	%f67, %r52;
	ex2.approx.ftz.f32 	%f68, %f66;
	mul.f32 	%f69, %f68, %f67;
	mov.b32 	%r53, %f69;
	shfl.sync.down.b32	%r54|%p23, %r53, 16, 31, -1;
	mov.b32 	%f70, %r54;
	add.f32 	%f71, %f69, %f70;
	mov.b32 	%r55, %f71;
	shfl.sync.down.b32	%r56|%p24, %r55, 8, 31, -1;
	mov.b32 	%f72, %r56;
	add.f32 	%f73, %f71, %f72;
	mov.b32 	%r57, %f73;
	shfl.sync.down.b32	%r58|%p25, %r57, 4, 31, -1;
	mov.b32 	%f74, %r58;
	add.f32 	%f75, %f73, %f74;
	mov.b32 	%r59, %f75;
	shfl.sync.down.b32	%r60|%p26, %r59, 2, 31, -1;
	mov.b32 	%f76, %r60;
	add.f32 	%f77, %f75, %f76;
	mov.b32 	%r61, %f77;
	shfl.sync.down.b32	%r62|%p27, %r61, 1, 31, -1;
	mov.b32 	%f78, %r62;
	add.f32 	%f79, %f77, %f78;
	ld.shared.f32 	%f80, [%r3+4];
	sub.f32 	%f81, %f80, %f56;
	fma.rn.f32 	%f82, %f81, 0f3BBB989D, 0f3F000000;
	cvt.sat.f32.f32 	%f83, %f82;
	fma.rm.f32 	%f84, %f83, %f61, %f60;
	add.f32 	%f85, %f84, 0fCB40007F;
	neg.f32 	%f86, %f85;
	fma.rn.f32 	%f87, %f81, 0f3FB8AA3B, %f86;
	fma.rn.f32 	%f88, %f81, 0f32A57060, %f87;
	mov.b32 	%r63, %f84;
	shl.b32 	%r64, %r63, 23;
	mov.b32 	%f89, %r64;
	ex2.approx.ftz.f32 	%f90, %f88;
	mul.f32 	%f91, %f90, %f89;
	mov.b32 	%r65, %f91;
	shfl.sync.down.b32	%r66|%p28, %r65, 16, 31, -1;
	mov.b32 	%f92, %r66;
	add.f32 	%f93, %f91, %f92;
	mov.b32 	%r67, %f93;
	shfl.sync.down.b32	%r68|%p29, %r67, 8, 31, -1;
	mov.b32 	%f94, %r68;
	add.f32 	%f95, %f93, %f94;
	mov.b32 	%r69, %f95;
	shfl.sync.down.b32	%r70|%p30, %r69, 4, 31, -1;
	mov.b32 	%f96, %r70;
	add.f32 	%f97, %f95, %f96;
	mov.b32 	%r71, %f97;
	shfl.sync.down.b32	%r72|%p31, %r71, 2, 31, -1;
	mov.b32 	%f98, %r72;
	add.f32 	%f99, %f97, %f98;
	mov.b32 	%r73, %f99;
	shfl.sync.down.b32	%r74|%p32, %r73, 1, 31, -1;
	mov.b32 	%f100, %r74;
	add.f32 	%f101, %f99, %f100;
	add.f32 	%f102, %f79, %f101;
	ld.shared.f32 	%f103, [%r3+8];
	sub.f32 	%f104, %f103, %f56;
	fma.rn.f32 	%f105, %f104, 0f3BBB989D, 0f3F000000;
	cvt.sat.f32.f32 	%f106, %f105;
	fma.rm.f32 	%f107, %f106, %f61, %f60;
	add.f32 	%f108, %f107, 0fCB40007F;
	neg.f32 	%f109, %f108;
	fma.rn.f32 	%f110, %f104, 0f3FB8AA3B, %f109;
	fma.rn.f32 	%f111, %f104, 0f32A57060, %f110;
	mov.b32 	%r75, %f107;
	shl.b32 	%r76, %r75, 23;
	mov.b32 	%f112, %r76;
	ex2.approx.ftz.f32 	%f113, %f111;
	mul.f32 	%f114, %f113, %f112;
	mov.b32 	%r77, %f114;
	shfl.sync.down.b32	%r78|%p33, %r77, 16, 31, -1;
	mov.b32 	%f115, %r78;
	add.f32 	%f116, %f114, %f115;
	mov.b32 	%r79, %f116;
	shfl.sync.down.b32	%r80|%p34, %r79, 8, 31, -1;
	mov.b32 	%f117, %r80;
	add.f32 	%f118, %f116, %f117;
	mov.b32 	%r81, %f118;
	shfl.sync.down.b32	%r82|%p35, %r81, 4, 31, -1;
	mov.b32 	%f119, %r82;
	add.f32 	%f120, %f118, %f119;
	mov.b32 	%r83, %f120;
	shfl.sync.down.b32	%r84|%p36, %r83, 2, 31, -1;
	mov.b32 	%f121, %r84;
	add.f32 	%f122, %f120, %f121;
	mov.b32 	%r85, %f122;
	shfl.sync.down.b32	%r86|%p37, %r85, 1, 31, -1;
	mov.b32 	%f123, %r86;
	add.f32 	%f124, %f122, %f123;
	add.f32 	%f125, %f102, %f124;
	ld.shared.f32 	%f126, [%r3+12];
	sub.f32 	%f127, %f126, %f56;
	fma.rn.f32 	%f128, %f127, 0f3BBB989D, 0f3F000000;
	cvt.sat.f32.f32 	%f129, %f128;
	fma.rm.f32 	%f130, %f129, %f61, %f60;
	add.f32 	%f131, %f130, 0fCB40007F;
	neg.f32 	%f132, %f131;
	fma.rn.f32 	%f133, %f127, 0f3FB8AA3B, %f132;
	fma.rn.f32 	%f134, %f127, 0f32A57060, %f133;
	mov.b32 	%r87, %f130;
	shl.b32 	%r88, %r87, 23;
	mov.b32 	%f135, %r88;
	ex2.approx.ftz.f32 	%f136, %f134;
	mul.f32 	%f137, %f136, %f135;
	mov.b32 	%r89, %f137;
	shfl.sync.down.b32	%r90|%p38, %r89, 16, 31, -1;
	mov.b32 	%f138, %r90;
	add.f32 	%f139, %f137, %f138;
	mov.b32 	%r91, %f139;
	shfl.sync.down.b32	%r92|%p39, %r91, 8, 31, -1;
	mov.b32 	%f140, %r92;
	add.f32 	%f141, %f139, %f140;
	mov.b32 	%r93, %f141;
	shfl.sync.down.b32	%r94|%p40, %r93, 4, 31, -1;
	mov.b32 	%f142, %r94;
	add.f32 	%f143, %f141, %f142;
	mov.b32 	%r95, %f143;
	shfl.sync.down.b32	%r96|%p41, %r95, 2, 31, -1;
	mov.b32 	%f144, %r96;
	add.f32 	%f145, %f143, %f144;
	mov.b32 	%r97, %f145;
	shfl.sync.down.b32	%r98|%p42, %r97, 1, 31, -1;
	mov.b32 	%f146, %r98;
	add.f32 	%f147, %f145, %f146;
	add.f32 	%f1, %f125, %f147;
	setp.ne.s32 	%p43, %r1, 0;
	@%p43 bra 	$L__BB0_3;
	mov.b32 	%r99, 0;
	st.shared.u32 	[_ZZ14softmax_gpu_v2ILi1024EfEvPT0_S1_iE3sum], %r99;
$L__BB0_3:
	setp.ne.s32 	%p44, %r4, 0;
	bar.sync 	0;
	@%p44 bra 	$L__BB0_5;
	atom.shared.add.f32 	%f148, [_ZZ14softmax_gpu_v2ILi1024EfEvPT0_S1_iE3sum], %f1;
$L__BB0_5:
	bar.sync 	0;
	ld.shared.f32 	%f149, [%r3];
	ld.shared.f32 	%f150, [_ZZ14softmax_gpu_v2ILi1024EfEvPT0_S1_iE7max_val];
	sub.f32 	%f151, %f149, %f150;
	fma.rn.f32 	%f152, %f151, 0f3BBB989D, 0f3F000000;
	cvt.sat.f32.f32 	%f153, %f152;
	mov.f32 	%f154, 0f4B400001;
	mov.f32 	%f155, 0f437C0000;
	fma.rm.f32 	%f156, %f153, %f155, %f154;
	add.f32 	%f157, %f156, 0fCB40007F;
	neg.f32 	%f158, %f157;
	fma.rn.f32 	%f159, %f151, 0f3FB8AA3B, %f158;
	fma.rn.f32 	%f160, %f151, 0f32A57060, %f159;
	mov.b32 	%r100, %f156;
	shl.b32 	%r101, %r100, 23;
	mov.b32 	%f161, %r101;
	ex2.approx.ftz.f32 	%f162, %f160;
	mul.f32 	%f163, %f162, %f161;
	ld.shared.f32 	%f164, [_ZZ14softmax_gpu_v2ILi1024EfEvPT0_S1_iE3sum];
	div.rn.f32 	%f165, %f163, %f164;
	cvta.to.global.u64 	%rd6, %rd2;
	add.s64 	%rd8, %rd6, %rd4;
	st.global.f32 	[%rd8], %f165;
	ld.shared.f32 	%f166, [%r3+4];
	sub.f32 	%f167, %f166, %f150;
	fma.rn.f32 	%f168, %f167, 0f3BBB989D, 0f3F000000;
	cvt.sat.f32.f32 	%f169, %f168;
	fma.rm.f32 	%f170, %f169, %f155, %f154;
	add.f32 	%f171, %f170, 0fCB40007F;
	neg.f32 	%f172, %f171;
	fma.rn.f32 	%f173, %f167, 0f3FB8AA3B, %f172;
	fma.rn.f32 	%f174, %f167, 0f32A57060, %f173;
	mov.b32 	%r102, %f170;
	shl.b32 	%r103, %r102, 23;
	mov.b32 	%f175, %r103;
	ex2.approx.ftz.f32 	%f176, %f174;
	mul.f32 	%f177, %f176, %f175;
	div.rn.f32 	%f178, %f177, %f164;
	st.global.f32 	[%rd8+4], %f178;
	ld.shared.f32 	%f179, [%r3+8];
	sub.f32 	%f180, %f179, %f150;
	fma.rn.f32 	%f181, %f180, 0f3BBB989D, 0f3F000000;
	cvt.sat.f32.f32 	%f182, %f181;
	fma.rm.f32 	%f183, %f182, %f155, %f154;
	add.f32 	%f184, %f183, 0fCB40007F;
	neg.f32 	%f185, %f184;
	fma.rn.f32 	%f186, %f180, 0f3FB8AA3B, %f185;
	fma.rn.f32 	%f187, %f180, 0f32A57060, %f186;
	mov.b32 	%r104, %f183;
	shl.b32 	%r105, %r104, 23;
	mov.b32 	%f188, %r105;
	ex2.approx.ftz.f32 	%f189, %f187;
	mul.f32 	%f190, %f189, %f188;
	div.rn.f32 	%f191, %f190, %f164;
	st.global.f32 	[%rd8+8], %f191;
	ld.shared.f32 	%f192, [%r3+12];
	sub.f32 	%f193, %f192, %f150;
	fma.rn.f32 	%f194, %f193, 0f3BBB989D, 0f3F000000;
	cvt.sat.f32.f32 	%f195, %f194;
	fma.rm.f32 	%f196, %f195, %f155, %f154;
	add.f32 	%f197, %f196, 0fCB40007F;
	neg.f32 	%f198, %f197;
	fma.rn.f32 	%f199, %f193, 0f3FB8AA3B, %f198;
	fma.rn.f32 	%f200, %f193, 0f32A57060, %f199;
	mov.b32 	%r106, %f196;
	shl.b32 	%r107, %r106, 23;
	mov.b32 	%f201, %r107;
	ex2.approx.ftz.f32 	%f202, %f200;
	mul.f32 	%f203, %f202, %f201;
	div.rn.f32 	%f204, %f203, %f164;
	st.global.f32 	[%rd8+12], %f204;
	bar.sync 	0;
$L__BB0_6:
	ret;

}


// ===== COMPILED SASS (sm_100) =====

	.target	sm_100

	.elftype	@"ET_EXEC"


//--------------------- .note.nv.tkinfo           --------------------------
	.section	.note.nv.tkinfo,"",@"SHT_NOTE"
	.sectionflags	@"SHF_NOTE_NV_TKINFO"
	.tkinfo
        /*0018*/ 	.word	0x00000002
        /*0030*/ 	.string	""
        /*0030*/ 	.string	"ptxas"
        /*0030*/ 	.string	"Cuda compilation tools, release 13.0, V13.0.88"
        /*0030*/ 	.string	"Build cuda_13.0.r13.0/compiler.36424714_0"
        /*0030*/ 	.string	"-arch sm_100 -m 64 "



//--------------------- .note.nv.cuinfo           --------------------------
	.section	.note.nv.cuinfo,"",@"SHT_NOTE"
	.sectionflags	@"SHF_NOTE_NV_CUINFO"
        /*0018*/ 	.short	0x0002
        /*001a*/ 	.short	0x0064
        /*001c*/ 	.short	0x0082
	.zero		2


//--------------------- .nv.info                  --------------------------
	.section	.nv.info,"",@"SHT_CUDA_INFO"
	.align	4


	//----- nvinfo : EIATTR_REGCOUNT
	.align		4
        /*0000*/ 	.byte	0x04, 0x2f
        /*0002*/ 	.short	(.L_1 - .L_0)
	.align		4
.L_0:
        /*0004*/ 	.word	index@(_Z14softmax_gpu_v2ILi1024EfEvPT0_S1_i)
        /*0008*/ 	.word	0x0000001a


	//----- nvinfo : EIATTR_FRAME_SIZE
	.align		4
.L_1:
        /*000c*/ 	.byte	0x04, 0x11
        /*000e*/ 	.short	(.L_3 - .L_2)
	.align		4
.L_2:
        /*0010*/ 	.word	index@($__internal_0_$__cuda_sm3x_div_rn_noftz_f32_slowpath)
        /*0014*/ 	.word	0x00000000


	//----- nvinfo : EIATTR_FRAME_SIZE
	.align		4
.L_3:
        /*0018*/ 	.byte	0x04, 0x11
        /*001a*/ 	.short	(.L_5 - .L_4)
	.align		4
.L_4:
        /*001c*/ 	.word	index@(_Z14softmax_gpu_v2ILi1024EfEvPT0_S1_i)
        /*0020*/ 	.word	0x00000000


	//----- nvinfo : EIATTR_MIN_STACK_SIZE
	.align		4
.L_5:
        /*0024*/ 	.byte	0x04, 0x12
        /*0026*/ 	.short	(.L_7 - .L_6)
	.align		4
.L_6:
        /*0028*/ 	.word	index@(_Z14softmax_gpu_v2ILi1024EfEvPT0_S1_i)
        /*002c*/ 	.word	0x00000000
.L_7:


//--------------------- .nv.compat                --------------------------
	.section	.nv.compat,"",@"SHT_CUDA_COMPAT_INFO"
	.align	4
        /*0000*/ 	.byte	0x02, 0x09, 0x00, 0x00, 0x02, 0x02, 0x01, 0x00, 0x02, 0x05, 0x05, 0x00, 0x03, 0x07, 0x01, 0x01
        /*0010*/ 	.byte	0x02, 0x03, 0x00, 0x00, 0x02, 0x06, 0x01, 0x00, 0x04, 0x0b, 0x08, 0x00, 0x01, 0x00, 0x00, 0x00
        /*0020*/ 	.byte	0x00, 0x00, 0x00, 0x00


//--------------------- .nv.info._Z14softmax_gpu_v2ILi1024EfEvPT0_S1_i --------------------------
	.section	.nv.info._Z14softmax_gpu_v2ILi1024EfEvPT0_S1_i,"",@"SHT_CUDA_INFO"
	.sectionflags	@""
	.align	4


	//----- nvinfo : EIATTR_CUDA_API_VERSION
	.align		4
        /*0000*/ 	.byte	0x04, 0x37
        /*0002*/ 	.short	(.L_9 - .L_8)
.L_8:
        /*0004*/ 	.word	0x00000082


	//----- nvinfo : EIATTR_KPARAM_INFO
	.align		4
.L_9:
        /*0008*/ 	.byte	0x04, 0x17
        /*000a*/ 	.short	(.L_11 - .L_10)
.L_10:
        /*000c*/ 	.word	0x00000000
        /*0010*/ 	.short	0x0002
        /*0012*/ 	.short	0x0010
        /*0014*/ 	.byte	0x00, 0xf0, 0x11, 0x00


	//----- nvinfo : EIATTR_KPARAM_INFO
	.align		4
.L_11:
        /*0018*/ 	.byte	0x04, 0x17
        /*001a*/ 	.short	(.L_13 - .L_12)
.L_12:
        /*001c*/ 	.word	0x00000000
        /*0020*/ 	.short	0x0001
        /*0022*/ 	.short	0x0008
        /*0024*/ 	.byte	0x00, 0xf5, 0x21, 0x00


	//----- nvinfo : EIATTR_KPARAM_INFO
	.align		4
.L_13:
        /*0028*/ 	.byte	0x04, 0x17
        /*002a*/ 	.short	(.L_15 - .L_14)
.L_14:
        /*002c*/ 	.word	0x00000000
        /*0030*/ 	.short	0x0000
        /*0032*/ 	.short	0x0000
        /*0034*/ 	.byte	0x00, 0xf5, 0x21, 0x00


	//----- nvinfo : EIATTR_SPARSE_MMA_MASK
	.align		4
.L_15:
        /*0038*/ 	.byte	0x03, 0x50
        /*003a*/ 	.short	0x0000


	//----- nvinfo : EIATTR_MAXREG_COUNT
	.align		4
        /*003c*/ 	.byte	0x03, 0x1b
        /*003e*/ 	.short	0x00ff


	//----- nvinfo : EIATTR_NUM_BARRIERS
	.align		4
        /*0040*/ 	.byte	0x02, 0x4c
        /*0042*/ 	.byte	0x01
	.zero		1


	//----- nvinfo : EIATTR_MERCURY_ISA_VERSION
	.align		4
        /*0044*/ 	.byte	0x03, 0x5f
        /*0046*/ 	.short	0x0101


	//----- nvinfo : EIATTR_COOP_GROUP_MASK_REGIDS
	.align		4
        /*0048*/ 	.byte	0x04, 0x29
        /*004a*/ 	.short	(.L_17 - .L_16)


	//   ....[0]....
.L_16:
        /*004c*/ 	.word	0xffffffff


	//   ....[1]....
        /*0050*/ 	.word	0xffffffff


	//   ....[2]....
        /*0054*/ 	.word	0xffffffff


	//   ....[3]....
        /*0058*/ 	.word	0xffffffff


	//   ....[4]....
        /*005c*/ 	.word	0xffffffff


	//   ....[5]....
        /*0060*/ 	.word	0xffffffff


	//   ....[6]....
        /*0064*/ 	.word	0xffffffff


	//   ....[7]....
        /*0068*/ 	.word	0xffffffff


	//   ....[8]....
        /*006c*/ 	.word	0xffffffff


	//   ....[9]....
        /*0070*/ 	.word	0xffffffff


	//   ....[10]....
        /*0074*/ 	.word	0xffffffff


	//   ....[11]....
        /*0078*/ 	.word	0xffffffff


	//   ....[12]....
        /*007c*/ 	.word	0xffffffff


	//   ....[13]....
        /*0080*/ 	.word	0xffffffff


	//   ....[14]....
        /*0084*/ 	.word	0xffffffff


	//   ....[15]....
        /*0088*/ 	.word	0xffffffff


	//   ....[16]....
        /*008c*/ 	.word	0xffffffff


	//   ....[17]....
        /*0090*/ 	.word	0xffffffff


	//   ....[18]....
        /*0094*/ 	.word	0xffffffff


	//   ....[19]....
        /*0098*/ 	.word	0xffffffff


	//   ....[20]....
        /*009c*/ 	.word	0xffffffff


	//   ....[21]....
        /*00a0*/ 	.word	0xffffffff


	//   ....[22]....
        /*00a4*/ 	.word	0xffffffff


	//   ....[23]....
        /*00a8*/ 	.word	0xffffffff


	//   ....[24]....
        /*00ac*/ 	.word	0xffffffff


	//   ....[25]....
        /*00b0*/ 	.word	0xffffffff


	//   ....[26]....
        /*00b4*/ 	.word	0xffffffff


	//   ....[27]....
        /*00b8*/ 	.word	0xffffffff


	//   ....[28]....
        /*00bc*/ 	.word	0xffffffff


	//   ....[29]....
        /*00c0*/ 	.word	0xffffffff


	//   ....[30]....
        /*00c4*/ 	.word	0xffffffff


	//   ....[31]....
        /*00c8*/ 	.word	0xffffffff


	//   ....[32]....
        /*00cc*/ 	.word	0xffffffff


	//   ....[33]....
        /*00d0*/ 	.word	0xffffffff


	//   ....[34]....
        /*00d4*/ 	.word	0xffffffff


	//   ....[35]....
        /*00d8*/ 	.word	0xffffffff


	//   ....[36]....
        /*00dc*/ 	.word	0xffffffff


	//   ....[37]....
        /*00e0*/ 	.word	0xffffffff


	//   ....[38]....
        /*00e4*/ 	.word	0xffffffff


	//   ....[39]....
        /*00e8*/ 	.word	0xffffffff


	//----- nvinfo : EIATTR_COOP_GROUP_INSTR_OFFSETS
	.align		4
.L_17:
        /*00ec*/ 	.byte	0x04, 0x28
        /*00ee*/ 	.short	(.L_19 - .L_18)


	//   ....[0]....
.L_18:
        /*00f0*/ 	.word	0x00000180


	//   ....[1]....
        /*00f4*/ 	.word	0x00000190


	//   ....[2]....
        /*00f8*/ 	.word	0x000001a0


	//   ....[3]....
        /*00fc*/ 	.word	0x000001b0


	//   ....[4]....
        /*0100*/ 	.word	0x000001e0


	//   ....[5]....
        /*0104*/ 	.word	0x00000200


	//   ....[6]....
        /*0108*/ 	.word	0x00000220


	//   ....[7]....
        /*010c*/ 	.word	0x00000230


	//   ....[8]....
        /*0110*/ 	.word	0x00000260


	//   ....[9]....
        /*0114*/ 	.word	0x00000280


	//   ....[10]....
        /*0118*/ 	.word	0x000002a0


	//   ....[11]....
        /*011c*/ 	.word	0x000002b0


	//   ....[12]....
        /*0120*/ 	.word	0x000002e0


	//   ....[13]....
        /*0124*/ 	.word	0x00000300


	//   ....[14]....
        /*0128*/ 	.word	0x00000320


	//   ....[15]....
        /*012c*/ 	.word	0x00000330


	//   ....[16]....
        /*0130*/ 	.word	0x00000360


	//   ....[17]....
        /*0134*/ 	.word	0x00000380


	//   ....[18]....
        /*0138*/ 	.word	0x000003b0


	//   ....[19]....
        /*013c*/ 	.word	0x000003c0


	//   ....[20]....
        /*0140*/ 	.word	0x000006e0


	//   ....[21]....
        /*0144*/ 	.word	0x00000700


	//   ....[22]....
        /*0148*/ 	.word	0x00000710


	//   ....[23]....
        /*014c*/ 	.word	0x00000730


	//   ....[24]....
        /*0150*/ 	.word	0x00000770


	//   ....[25]....
        /*0154*/ 	.word	0x00000780


	//   ....[26]....
        /*0158*/ 	.word	0x000007a0


	//   ....[27]....
        /*015c*/ 	.word	0x000007b0


	//   ....[28]....
        /*0160*/ 	.word	0x000007e0


	//   ....[29]....
        /*0164*/ 	.word	0x00000800


	//   ....[30]....
        /*0168*/ 	.word	0x00000820


	//   ....[31]....
        /*016c*/ 	.word	0x00000830


	//   ....[32]....
        /*0170*/ 	.word	0x00000860


	//   ....[33]....
        /*0174*/ 	.word	0x00000880


	//   ....[34]....
        /*0178*/ 	.word	0x000008a0


	//   ....[35]....
        /*017c*/ 	.word	0x000008b0


	//   ....[36]....
        /*0180*/ 	.word	0x000008e0


	//   ....[37]....
        /*0184*/ 	.word	0x00000900


	//   ....[38]....
        /*0188*/ 	.word	0x00000920


	//   ....[39]....
        /*018c*/ 	.word	0x00000930


	//----- nvinfo : EIATTR_VRC_CTA_INIT_COUNT
	.align		4
.L_19:
        /*0190*/ 	.byte	0x02, 0x4a
	.zero		1
	.zero		1


	//----- nvinfo : EIATTR_EXIT_INSTR_OFFSETS
	.align		4
        /*0194*/ 	.byte	0x04, 0x1c
        /*0196*/ 	.short	(.L_21 - .L_20)


	//   ....[0]....
.L_20:
        /*0198*/ 	.word	0x00000080


	//   ....[1]....
        /*019c*/ 	.word	0x00001140


	//----- nvinfo : EIATTR_CRS_STACK_SIZE
	.align		4
.L_21:
        /*01a0*/ 	.byte	0x04, 0x1e
        /*01a2*/ 	.short	(.L_23 - .L_22)
.L_22:
        /*01a4*/ 	.word	0x00000000


	//----- nvinfo : EIATTR_CBANK_PARAM_SIZE
	.align		4
.L_23:
        /*01a8*/ 	.byte	0x03, 0x19
        /*01aa*/ 	.short	0x0014


	//----- nvinfo : EIATTR_PARAM_CBANK
	.align		4
        /*01ac*/ 	.byte	0x04, 0x0a
        /*01ae*/ 	.short	(.L_25 - .L_24)
	.align		4
.L_24:
        /*01b0*/ 	.word	index@(.nv.constant0._Z14softmax_gpu_v2ILi1024EfEvPT0_S1_i)
        /*01b4*/ 	.short	0x0380
        /*01b6*/ 	.short	0x0014


	//----- nvinfo : EIATTR_SW_WAR
	.align		4
.L_25:
        /*01b8*/ 	.byte	0x04, 0x36
        /*01ba*/ 	.short	(.L_27 - .L_26)
.L_26:
        /*01bc*/ 	.word	0x00000008
.L_27:


//--------------------- .nv.callgraph             --------------------------
	.section	.nv.callgraph,"",@"SHT_CUDA_CALLGRAPH"
	.align	4
	.sectionentsize	8
	.align		4
        /*0000*/ 	.word	0x00000000
	.align		4
        /*0004*/ 	.word	0xffffffff
	.align		4
        /*0008*/ 	.word	0x00000000
	.align		4
        /*000c*/ 	.word	0xfffffffe
	.align		4
        /*0010*/ 	.word	0x00000000
	.align		4
        /*0014*/ 	.word	0xfffffffd
	.align		4
        /*0018*/ 	.word	0x00000000
	.align		4
        /*001c*/ 	.word	0xfffffffc


//--------------------- .text._Z14softmax_gpu_v2ILi1024EfEvPT0_S1_i --------------------------
	.section	.text._Z14softmax_gpu_v2ILi1024EfEvPT0_S1_i,"ax",@progbits
	.align	128
        .global         _Z14softmax_gpu_v2ILi1024EfEvPT0_S1_i
        .type           _Z14softmax_gpu_v2ILi1024EfEvPT0_S1_i,@function
        .size           _Z14softmax_gpu_v2ILi1024EfEvPT0_S1_i,(.L_x_23 - _Z14softmax_gpu_v2ILi1024EfEvPT0_S1_i)
        .other          _Z14softmax_gpu_v2ILi1024EfEvPT0_S1_i,@"STO_CUDA_ENTRY STV_DEFAULT"
_Z14softmax_gpu_v2ILi1024EfEvPT0_S1_i:
.text._Z14softmax_gpu_v2ILi1024EfEvPT0_S1_i:
[----:B------:R-:W-:Y:S01]  /*0000*/  LDC R1, c[0x0][0x37c] ;  /* 0x0000df00ff017b82 */ /* 0x000fe20000000800 */
[----:B------:R-:W0:Y:S07]  /*0010*/  S2R R0, SR_TID.X ;  /* 0x0000000000007919 */ /* 0x000e2e0000002100 */
[----:B------:R-:W0:Y:S01]  /*0020*/  S2UR UR4, SR_CTAID.X ;  /* 0x00000000000479c3 */ /* 0x000e220000002500 */
[----:B------:R-:W1:Y:S07]  /*0030*/  LDCU UR5, c[0x0][0x390] ;  /* 0x00007200ff0577ac */ /* 0x000e6e0008000800 */
[----:B------:R-:W0:Y:S02]  /*0040*/  LDC R3, c[0x0][0x360] ;  /* 0x0000d800ff037b82 */ /* 0x000e240000000800 */
[----:B0-----:R-:W-:-:S05]  /*0050*/  IMAD R12, R3, UR4, R0 ;  /* 0x00000004030c7c24 */ /* 0x001fca000f8e0200 */
[----:B------:R-:W-:-:S04]  /*0060*/  SHF.L.U32 R12, R12, 0x2, RZ ;  /* 0x000000020c0c7819 */ /* 0x000fc800000006ff */
[----:B-1----:R-:W-:-:S13]  /*0070*/  ISETP.GE.AND P0, PT, R12, UR5, PT ;  /* 0x000000050c007c0c */ /* 0x002fda000bf06270 */
[----:B------:R-:W-:Y:S05]  /*0080*/  @P0 EXIT ;  /* 0x000000000000094d */ /* 0x000fea0003800000 */
[----:B------:R-:W0:Y:S01]  /*0090*/  LDC.64 R16, c[0x0][0x380] ;  /* 0x0000e000ff107b82 */ /* 0x000e220000000a00 */
[----:B------:R-:W1:Y:S01]  /*00a0*/  LDCU.64 UR4, c[0x0][0x358] ;  /* 0x00006b00ff0477ac */ /* 0x000e620008000a00 */
[----:B0-----:R-:W-:-:S05]  /*00b0*/  IMAD.WIDE R16, R12, 0x4, R16 ;  /* 0x000000040c107825 */ /* 0x001fca00078e0210 */
[----:B-1----:R-:W2:Y:S04]  /*00c0*/  LDG.E R4, desc[UR4][R16.64] ;  /* 0x0000000410047981 */ /* 0x002ea8000c1e1900 */
[----:B------:R-:W2:Y:S04]  /*00d0*/  LDG.E R5, desc[UR4][R16.64+0x4] ;  /* 0x0000040410057981 */ /* 0x000ea8000c1e1900 */
[----:B------:R-:W2:Y:S04]  /*00e0*/  LDG.E R6, desc[UR4][R16.64+0x8] ;  /* 0x0000080410067981 */ /* 0x000ea8000c1e1900 */
[----:B------:R-:W2:Y:S01]  /*00f0*/  LDG.E R7, desc[UR4][R16.64+0xc] ;  /* 0x00000c0410077981 */ /* 0x000ea2000c1e1900 */
[----:B------:R-:W-:Y:S01]  /*0100*/  MOV R14, 0x400 ;  /* 0x00000400000e7802 */ /* 0x000fe20000000f00 */
[----:B------:R-:W-:Y:S01]  /*0110*/  BSSY.RECONVERGENT B0, `(.L_x_0) ;  /* 0x0000092000007945 */ /* 0x000fe20003800200 */
[----:B------:R-:W0:Y:S02]  /*0120*/  S2R R3, SR_CgaCtaId ;  /* 0x0000000000037919 */ /* 0x000e240000008800 */
[----:B0-----:R-:W-:-:S04]  /*0130*/  LEA R13, R3, R14, 0x18 ;  /* 0x0000000e030d7211 */ /* 0x001fc800078ec0ff */
[----:B------:R-:W-:-:S05]  /*0140*/  LEA R2, R0, R13, 0x4 ;  /* 0x0000000d00027211 */ /* 0x000fca00078e20ff */
[----:B--2---:R-:W-:Y:S01]  /*0150*/  STS.128 [R2], R4 ;  /* 0x0000000402007388 */ /* 0x004fe20000000c00 */
[----:B------:R-:W-:Y:S06]  /*0160*/  BAR.SYNC.DEFER_BLOCKING 0x0 ;  /* 0x0000000000007b1d */ /* 0x000fec0000010000 */
[----:B------:R-:W0:Y:S04]  /*0170*/  LDS.128 R8, [R2] ;  /* 0x0000000002087984 */ /* 0x000e280000000c00 */
[----:B0-----:R-:W0:Y:S04]  /*0180*/  SHFL.DOWN PT, R18, R9, 0x10, 0x1f ;  /* 0x0a001f0009127f89 */ /* 0x001e2800000e0000 */
[----:B------:R-:W1:Y:S04]  /*0190*/  SHFL.DOWN PT, R15, R8, 0x10, 0x1f ;  /* 0x0a001f00080f7f89 */ /* 0x000e6800000e0000 */
[----:B------:R-:W2:Y:S04]  /*01a0*/  SHFL.DOWN PT, R19, R10, 0x10, 0x1f ;  /* 0x0a001f000a137f89 */ /* 0x000ea800000e0000 */
[----:B------:R-:W3:Y:S01]  /*01b0*/  SHFL.DOWN PT, R16, R11, 0x10, 0x1f ;  /* 0x0a001f000b107f89 */ /* 0x000ee200000e0000 */
[----:B0-----:R-:W-:-:S02]  /*01c0*/  FMNMX R18, R18, R9, !PT ;  /* 0x0000000912127209 */ /* 0x001fc40007800000 */
[----:B-1----:R-:W-:-:S03]  /*01d0*/  FMNMX R15, R8, R15, !PT ;  /* 0x0000000f080f7209 */ /* 0x002fc60007800000 */
[----:B------:R-:W0:Y:S01]  /*01e0*/  SHFL.DOWN PT, R17, R18, 0x8, 0x1f ;  /* 0x09001f0012117f89 */ /* 0x000e2200000e0000 */
[----:B--2---:R-:W-:-:S03]  /*01f0*/  FMNMX R19, R19, R10, !PT ;  /* 0x0000000a13137209 */ /* 0x004fc60007800000 */
[----:B------:R-:W1:Y:S01]  /*0200*/  SHFL.DOWN PT, R4, R15, 0x8, 0x1f ;  /* 0x09001f000f047f89 */ /* 0x000e6200000e0000 */
[----:B---3--:R-:W-:-:S03]  /*0210*/  FMNMX R7, R16, R11, !PT ;  /* 0x0000000b10077209 */ /* 0x008fc60007800000 */
[----:B------:R-:W2:Y:S04]  /*0220*/  SHFL.DOWN PT, R16, R19, 0x8, 0x1f ;  /* 0x09001f0013107f89 */ /* 0x000ea800000e0000 */
[----:B------:R-:W3:Y:S01]  /*0230*/  SHFL.DOWN PT, R20, R7, 0x8, 0x1f ;  /* 0x09001f0007147f89 */ /* 0x000ee200000e0000 */
[----:B0-----:R-:W-:Y:S02]  /*0240*/  FMNMX R17, R18, R17, !PT ;  /* 0x0000001112117209 */ /* 0x001fe40007800000 */
        /* <DEDUP_REMOVED lines=20> */
[----:B------:R-:W-:Y:S02]  /*0390*/  MOV R10, 0x437c0000 ;  /* 0x437c0000000a7802 */ /* 0x000fe40000000f00 */
[----:B---3--:R-:W-:Y:S01]  /*03a0*/  FMNMX R18, R15, R18, !PT ;  /* 0x000000120f127209 */ /* 0x008fe20007800000 */
[----:B------:R-:W2:Y:S04]  /*03b0*/  SHFL.DOWN PT, R8, R16, 0x1, 0x1f ;  /* 0x08201f0010087f89 */ /* 0x000ea800000e0000 */
[----:B------:R-:W3:Y:S01]  /*03c0*/  SHFL.DOWN PT, R5, R18, 0x1, 0x1f ;  /* 0x08201f0012057f89 */ /* 0x000ee200000e0000 */
[----:B0-----:R-:W-:-:S04]  /*03d0*/  FMNMX R9, R4, R9, !PT ;  /* 0x0000000904097209 */ /* 0x001fc80007800000 */
[----:B-1----:R-:W-:Y:S01]  /*03e0*/  FMNMX3 R7, R6, R7, R9, !PT ;  /* 0x0000000706077276 */ /* 0x002fe20007800009 */
[----:B------:R-:W-:-:S03]  /*03f0*/  HFMA2 R9, -RZ, RZ, 0.96630859375, -0.0022525787353515625 ;  /* 0x3bbb989dff097431 */ /* 0x000fc600000001ff */
[----:B--2---:R-:W-:Y:S02]  /*0400*/  FMNMX3 R7, R16, R8, R7, !PT ;  /* 0x0000000810077276 */ /* 0x004fe40007800007 */
[----:B------:R-:W-:Y:S02]  /*0410*/  LOP3.LUT P0, R8, R0, 0x1f, RZ, 0xc0, !PT ;  /* 0x0000001f00087812 */ /* 0x000fe4000780c0ff */
[----:B---3--:R-:W-:Y:S02]  /*0420*/  FMNMX3 R5, R18, R5, R7, !PT ;  /* 0x0000000512057276 */ /* 0x008fe40007800007 */
[----:B------:R-:W-:Y:S02]  /*0430*/  ISETP.NE.AND P1, PT, R8, RZ, PT ;  /* 0x000000ff0800720c */ /* 0x000fe40003f25270 */
[----:B------:R-:W-:-:S04]  /*0440*/  FMNMX R5, R5, -3.40282346638528859812e+38, !PT ;  /* 0xff7fffff05057809 */ /* 0x000fc80007800000 */
[----:B------:R-:W-:Y:S02]  /*0450*/  FSEL R20, R5, -3.40282346638528859812e+38, !P0 ;  /* 0xff7fffff05147808 */ /* 0x000fe40004000000 */
[----:B------:R-:W-:-:S03]  /*0460*/  ISETP.NE.AND P0, PT, R0, RZ, PT ;  /* 0x000000ff0000720c */ /* 0x000fc60003f05270 */
[----:B------:R-:W-:Y:S01]  /*0470*/  STS [R13+0x1000], R20 ;  /* 0x001000140d007388 */ /* 0x000fe20000000800 */
[----:B------:R-:W-:Y:S06]  /*0480*/  BAR.SYNC.DEFER_BLOCKING 0x0 ;  /* 0x0000000000007b1d */ /* 0x000fec0000010000 */
[----:B------:R-:W-:Y:S04]  /*0490*/  LDS R11, [R13+0x1000] ;  /* 0x001000000d0b7984 */ /* 0x000fe80000000800 */
[----:B------:R-:W0:Y:S04]  /*04a0*/  LDS.128 R4, [R2] ;  /* 0x0000000002047984 */ /* 0x000e280000000c00 */
[----:B------:R-:W-:Y:S01]  /*04b0*/  @!P0 STS [R13+0x1004], RZ ;  /* 0x001004ff0d008388 */ /* 0x000fe20000000800 */
[----:B0-----:R-:W-:Y:S01]  /*04c0*/  FADD R18, R4, -R11 ;  /* 0x8000000b04127221 */ /* 0x001fe20000000000 */
[C---:B------:R-:W-:Y:S01]  /*04d0*/  FADD R16, -R11.reuse, R5 ;  /* 0x000000050b107221 */ /* 0x040fe20000000100 */
[----:B------:R-:W-:-:S02]  /*04e0*/  FADD R6, -R11, R6 ;  /* 0x000000060b067221 */ /* 0x000fc40000000100 */
[-C--:B------:R-:W-:Y:S01]  /*04f0*/  FFMA.SAT R15, R18, R9.reuse, 0.5 ;  /* 0x3f000000120f7423 */ /* 0x080fe20000002009 */
[-C--:B------:R-:W-:Y:S01]  /*0500*/  FFMA.SAT R5, R16, R9.reuse, 0.5 ;  /* 0x3f00000010057423 */ /* 0x080fe20000002009 */
[----:B------:R-:W-:Y:S02]  /*0510*/  FFMA.SAT R21, R6, R9, 0.5 ;  /* 0x3f00000006157423 */ /* 0x000fe40000002009 */
[-C--:B------:R-:W-:Y:S01]  /*0520*/  FFMA.RM R4, R15, R10.reuse, 12582913 ;  /* 0x4b4000010f047423 */ /* 0x080fe2000000400a */
[----:B------:R-:W-:-:S03]  /*0530*/  FFMA.RM R5, R5, R10, 12582913 ;  /* 0x4b40000105057423 */ /* 0x000fc6000000400a */
[C---:B------:R-:W-:Y:S01]  /*0540*/  FADD R15, R4.reuse, -12583039 ;  /* 0xcb40007f040f7421 */ /* 0x040fe20000000000 */
[C---:B------:R-:W-:Y:S01]  /*0550*/  FADD R19, R5.reuse, -12583039 ;  /* 0xcb40007f05137421 */ /* 0x040fe20000000000 */
[----:B------:R-:W-:Y:S02]  /*0560*/  SHF.L.U32 R4, R4, 0x17, RZ ;  /* 0x0000001704047819 */ /* 0x000fe400000006ff */
[----:B------:R-:W-:Y:S01]  /*0570*/  FFMA R15, R18, 1.4426950216293334961, -R15 ;  /* 0x3fb8aa3b120f7823 */ /* 0x000fe2000000080f */
[----:B------:R-:W-:Y:S01]  /*0580*/  FFMA R19, R16, 1.4426950216293334961, -R19 ;  /* 0x3fb8aa3b10137823 */ /* 0x000fe20000000813 */
[----:B------:R-:W-:Y:S02]  /*0590*/  SHF.L.U32 R5, R5, 0x17, RZ ;  /* 0x0000001705057819 */ /* 0x000fe400000006ff */
[----:B------:R-:W-:Y:S01]  /*05a0*/  FFMA R17, R18, 1.925963033500011079e-08, R15 ;  /* 0x32a5706012117823 */ /* 0x000fe2000000000f */
[----:B------:R-:W-:Y:S01]  /*05b0*/  FADD R18, -R11, R7 ;  /* 0x000000070b127221 */ /* 0x000fe20000000100 */
[----:B------:R-:W-:Y:S01]  /*05c0*/  FFMA.RM R7, R21, R10, 12582913 ;  /* 0x4b40000115077423 */ /* 0x000fe2000000400a */
[----:B------:R-:W-:Y:S01]  /*05d0*/  FFMA R19, R16, 1.925963033500011079e-08, R19 ;  /* 0x32a5706010137823 */ /* 0x000fe20000000013 */
[----:B------:R-:W0:Y:S01]  /*05e0*/  MUFU.EX2 R11, R17 ;  /* 0x00000011000b7308 */ /* 0x000e220000000800 */
[----:B------:R-:W-:Y:S01]  /*05f0*/  FFMA.SAT R15, R18, R9, 0.5 ;  /* 0x3f000000120f7423 */ /* 0x000fe20000002009 */
[C---:B------:R-:W-:Y:S01]  /*0600*/  FADD R21, R7.reuse, -12583039 ;  /* 0xcb40007f07157421 */ /* 0x040fe20000000000 */
[----:B------:R-:W-:-:S02]  /*0610*/  SHF.L.U32 R7, R7, 0x17, RZ ;  /* 0x0000001707077819 */ /* 0x000fc400000006ff */
[----:B------:R-:W-:Y:S01]  /*0620*/  FFMA.RM R15, R15, R10, 12582913 ;  /* 0x4b4000010f0f7423 */ /* 0x000fe2000000400a */
[C---:B------:R-:W-:Y:S02]  /*0630*/  FFMA R21, R6.reuse, 1.4426950216293334961, -R21 ;  /* 0x3fb8aa3b06157823 */ /* 0x040fe40000000815 */
[----:B------:R-:W1:Y:S01]  /*0640*/  MUFU.EX2 R16, R19 ;  /* 0x0000001300107308 */ /* 0x000e620000000800 */
[----:B------:R-:W-:Y:S01]  /*0650*/  FADD R23, R15, -12583039 ;  /* 0xcb40007f0f177421 */ /* 0x000fe20000000000 */
[----:B------:R-:W-:-:S03]  /*0660*/  FFMA R21, R6, 1.925963033500011079e-08, R21 ;  /* 0x32a5706006157823 */ /* 0x000fc60000000015 */
[----:B------:R-:W-:-:S03]  /*0670*/  FFMA R23, R18, 1.4426950216293334961, -R23 ;  /* 0x3fb8aa3b12177823 */ /* 0x000fc60000000817 */
[----:B------:R-:W2:Y:S01]  /*0680*/  MUFU.EX2 R6, R21 ;  /* 0x0000001500067308 */ /* 0x000ea20000000800 */
[----:B------:R-:W-:Y:S01]  /*0690*/  FFMA R23, R18, 1.925963033500011079e-08, R23 ;  /* 0x32a5706012177823 */ /* 0x000fe20000000017 */
[----:B0-----:R-:W-:Y:S01]  /*06a0*/  FMUL R4, R4, R11 ;  /* 0x0000000b04047220 */ /* 0x001fe20000400000 */
[----:B------:R-:W-:-:S05]  /*06b0*/  SHF.L.U32 R11, R15, 0x17, RZ ;  /* 0x000000170f0b7819 */ /* 0x000fca00000006ff */
[----:B------:R-:W0:Y:S01]  /*06c0*/  MUFU.EX2 R18, R23 ;  /* 0x0000001700127308 */ /* 0x000e220000000800 */
[----:B-1----:R-:W-:Y:S02]  /*06d0*/  FMUL R16, R5, R16 ;  /* 0x0000001005107220 */ /* 0x002fe40000400000 */
[----:B------:R-:W1:Y:S01]  /*06e0*/  SHFL.DOWN PT, R5, R4, 0x10, 0x1f ;  /* 0x0a001f0004057f89 */ /* 0x000e6200000e0000 */
[----:B--2---:R-:W-:-:S03]  /*06f0*/  FMUL R15, R7, R6 ;  /* 0x00000006070f7220 */ /* 0x004fc60000400000 */
[----:B------:R-:W2:Y:S04]  /*0700*/  SHFL.DOWN PT, R7, R16, 0x10, 0x1f ;  /* 0x0a001f0010077f89 */ /* 0x000ea800000e0000 */
[----:B------:R-:W3:Y:S01]  /*0710*/  SHFL.DOWN PT, R6, R15, 0x10, 0x1f ;  /* 0x0a001f000f067f89 */ /* 0x000ee200000e0000 */
[----:B0-----:R-:W-:-:S05]  /*0720*/  FMUL R19, R11, R18 ;  /* 0x000000120b137220 */ /* 0x001fca0000400000 */
[----:B------:R-:W0:Y:S01]  /*0730*/  SHFL.DOWN PT, R20, R19, 0x10, 0x1f ;  /* 0x0a001f0013147f89 */ /* 0x000e2200000e0000 */
[----:B-1----:R-:W-:Y:S01]  /*0740*/  FADD R5, R4, R5 ;  /* 0x0000000504057221 */ /* 0x002fe20000000000 */
[----:B--2---:R-:W-:Y:S01]  /*0750*/  FADD R11, R16, R7 ;  /* 0x00000007100b7221 */ /* 0x004fe20000000000 */
[----:B---3--:R-:W-:-:S04]  /*0760*/  FADD R17, R15, R6 ;  /* 0x000000060f117221 */ /* 0x008fc80000000000 */
[----:B------:R-:W1:Y:S04]  /*0770*/  SHFL.DOWN PT, R18, R11, 0x8, 0x1f ;  /* 0x09001f000b127f89 */ /* 0x000e6800000e0000 */
[----:B------:R-:W2:Y:S01]  /*0780*/  SHFL.DOWN PT, R6, R5, 0x8, 0x1f ;  /* 0x09001f0005067f89 */ /* 0x000ea200000e0000 */
[----:B0-----:R-:W-:-:S03]  /*0790*/  FADD R20, R19, R20 ;  /* 0x0000001413147221 */ /* 0x001fc60000000000 */
[----:B------:R-:W0:Y:S04]  /*07a0*/  SHFL.DOWN PT, R4, R17, 0x8, 0x1f ;  /* 0x09001f0011047f89 */ /* 0x000e2800000e0000 */
[----:B------:R-:W3:Y:S01]  /*07b0*/  SHFL.DOWN PT, R21, R20, 0x8, 0x1f ;  /* 0x09001f0014157f89 */ /* 0x000ee200000e0000 */
[----:B-1----:R-:W-:Y:S01]  /*07c0*/  FADD R18, R11, R18 ;  /* 0x000000120b127221 */ /* 0x002fe20000000000 */
[----:B--2---:R-:W-:-:S04]  /*07d0*/  FADD R6, R5, R6 ;  /* 0x0000000605067221 */ /* 0x004fc80000000000 */
[----:B------:R-:W1:Y:S01]  /*07e0*/  SHFL.DOWN PT, R15, R18, 0x4, 0x1f ;  /* 0x08801f00120f7f89 */ /* 0x000e6200000e0000 */
[----:B0-----:R-:W-:-:S03]  /*07f0*/  FADD R19, R17, R4 ;  /* 0x0000000411137221 */ /* 0x001fc60000000000 */
[----:B------:R-:W0:Y:S01]  /*0800*/  SHFL.DOWN PT, R7, R6, 0x4, 0x1f ;  /* 0x08801f0006077f89 */ /* 0x000e2200000e0000 */
[----:B---3--:R-:W-:-:S03]  /*0810*/  FADD R21, R20, R21 ;  /* 0x0000001514157221 */ /* 0x008fc60000000000 */
[----:B------:R-:W2:Y:S04]  /*0820*/  SHFL.DOWN PT, R4, R19, 0x4, 0x1f ;  /* 0x08801f0013047f89 */ /* 0x000ea800000e0000 */
[----:B------:R-:W3:Y:S01]  /*0830*/  SHFL.DOWN PT, R22, R21, 0x4, 0x1f ;  /* 0x08801f0015167f89 */ /* 0x000ee200000e0000 */
[----:B-1----:R-:W-:Y:S01]  /*0840*/  FADD R15, R18, R15 ;  /* 0x0000000f120f7221 */ /* 0x002fe20000000000 */
[----:B0-----:R-:W-:-:S04]  /*0850*/  FADD R7, R6, R7 ;  /* 0x0000000706077221 */ /* 0x001fc80000000000 */
[----:B------:R-:W0:Y:S01]  /*0860*/  SHFL.DOWN PT, R16, R15, 0x2, 0x1f ;  /* 0x08401f000f107f89 */ /* 0x000e2200000e0000 */
[----:B--2---:R-:W-:-:S03]  /*0870*/  FADD R17, R19, R4 ;  /* 0x0000000413117221 */ /* 0x004fc60000000000 */
[----:B------:R-:W1:Y:S01]  /*0880*/  SHFL.DOWN PT, R4, R7, 0x2, 0x1f ;  /* 0x08401f0007047f89 */ /* 0x000e6200000e0000 */
[----:B---3--:R-:W-:-:S03]  /*0890*/  FADD R22, R21, R22 ;  /* 0x0000001615167221 */ /* 0x008fc60000000000 */
[----:B------:R-:W2:Y:S04]  /*08a0*/  SHFL.DOWN PT, R6, R17, 0x2, 0x1f ;  /* 0x08401f0011067f89 */ /* 0x000ea800000e0000 */
[----:B------:R-:W3:Y:S01]  /*08b0*/  SHFL.DOWN PT, R23, R22, 0x2, 0x1f ;  /* 0x08401f0016177f89 */ /* 0x000ee200000e0000 */
[----:B0-----:R-:W-:Y:S01]  /*08c0*/  FADD R16, R15, R16 ;  /* 0x000000100f107221 */ /* 0x001fe20000000000 */
[----:B-1----:R-:W-:-:S04]  /*08d0*/  FADD R4, R7, R4 ;  /* 0x0000000407047221 */ /* 0x002fc80000000000 */
[----:B------:R-:W0:Y:S01]  /*08e0*/  SHFL.DOWN PT, R11, R16, 0x1, 0x1f ;  /* 0x08201f00100b7f89 */ /* 0x000e2200000e0000 */
[----:B--2---:R-:W-:-:S03]  /*08f0*/  FADD R6, R17, R6 ;  /* 0x0000000611067221 */ /* 0x004fc60000000000 */
[----:B------:R-:W1:Y:S01]  /*0900*/  SHFL.DOWN PT, R5, R4, 0x1, 0x1f ;  /* 0x08201f0004057f89 */ /* 0x000e6200000e0000 */
[----:B---3--:R-:W-:-:S03]  /*0910*/  FADD R23, R22, R23 ;  /* 0x0000001716177221 */ /* 0x008fc60000000000 */
[----:B------:R-:W2:Y:S04]  /*0920*/  SHFL.DOWN PT, R7, R6, 0x1, 0x1f ;  /* 0x08201f0006077f89 */ /* 0x000ea800000e0000 */
[----:B------:R-:W3:Y:S01]  /*0930*/  SHFL.DOWN PT, R18, R23, 0x1, 0x1f ;  /* 0x08201f0017127f89 */ /* 0x000ee200000e0000 */
[----:B0-----:R-:W-:Y:S01]  /*0940*/  FADD R0, R16, R11 ;  /* 0x0000000b10007221 */ /* 0x001fe20000000000 */
[----:B-1----:R-:W-:Y:S01]  /*0950*/  FADD R5, R4, R5 ;  /* 0x0000000504057221 */ /* 0x002fe20000000000 */
[----:B--2---:R-:W-:-:S03]  /*0960*/  FADD R7, R6, R7 ;  /* 0x0000000706077221 */ /* 0x004fc60000000000 */
[----:B------:R-:W-:Y:S01]  /*0970*/  FADD R0, R5, R0 ;  /* 0x0000000005007221 */ /* 0x000fe20000000000 */
[----:B---3--:R-:W-:-:S03]  /*0980*/  FADD R5, R23, R18 ;  /* 0x0000001217057221 */ /* 0x008fc60000000000 */
[----:B------:R-:W-:-:S04]  /*0990*/  FADD R0, R0, R7 ;  /* 0x0000000700007221 */ /* 0x000fc80000000000 */
[----:B------:R-:W-:Y:S01]  /*09a0*/  FADD R5, R0, R5 ;  /* 0x0000000500057221 */ /* 0x000fe20000000000 */
[----:B------:R-:W-:Y:S06]  /*09b0*/  BAR.SYNC.DEFER_BLOCKING 0x0 ;  /* 0x0000000000007b1d */ /* 0x000fec0000010000 */
[----:B------:R-:W-:Y:S05]  /*09c0*/  @P1 BRA `(.L_x_1) ;  /* 0x0000000000181947 */ /* 0x000fea0003800000 */
[----:B------:R-:W-:-:S04]  /*09d0*/  IADD3 R14, PT, PT, R14, 0x1004, RZ ;  /* 0x000010040e0e7810 */ /* 0x000fc80007ffe0ff */
[----:B------:R-:W-:-:S07]  /*09e0*/  LEA R14, R3, R14, 0x18 ;  /* 0x0000000e030e7211 */ /* 0x000fce00078ec0ff */
.L_x_2:
[----:B------:R-:W0:Y:S02]  /*09f0*/  LDS R6, [R14] ;  /* 0x000000000e067984 */ /* 0x000e240000000800 */
[----:B0-----:R-:W-:-:S05]  /*0a00*/  FADD R7, R5, R6 ;  /* 0x0000000605077221 */ /* 0x001fca0000000000 */
[----:B------:R-:W0:Y:S02]  /*0a10*/  ATOMS.CAST.SPIN P0, [R14], R6, R7 ;  /* 0x000000060e00758d */ /* 0x000e240001800007 */
[----:B0-----:R-:W-:Y:S05]  /*0a20*/  @!P0 BRA `(.L_x_2) ;  /* 0xfffffffc00f08947 */ /* 0x001fea000383ffff */
.L_x_1:
[----:B------:R-:W-:Y:S05]  /*0a30*/  BSYNC.RECONVERGENT B0 ;  /* 0x0000000000007941 */ /* 0x000fea0003800200 */
.L_x_0:
[----:B------:R-:W-:Y:S06]  /*0a40*/  BAR.SYNC.DEFER_BLOCKING 0x0 ;  /* 0x0000000000007b1d */ /* 0x000fec0000010000 */
[----:B------:R-:W-:Y:S01]  /*0a50*/  BSSY.RECONVERGENT B0, `(.L_x_3) ;  /* 0x0000018000007945 */ /* 0x000fe20003800200 */
[----:B------:R-:W-:Y:S04]  /*0a60*/  LDS R3, [R2] ;  /* 0x0000000002037984 */ /* 0x000fe80000000800 */
[----:B------:R-:W0:Y:S02]  /*0a70*/  LDS.64 R4, [R13+0x1000] ;  /* 0x001000000d047984 */ /* 0x000e240000000a00 */
[----:B0-----:R-:W-:Y:S01]  /*0a80*/  FADD R0, R3, -R4 ;  /* 0x8000000403007221 */ /* 0x001fe20000000000 */
[----:B------:R-:W0:Y:S03]  /*0a90*/  MUFU.RCP R6, R5 ;  /* 0x0000000500067308 */ /* 0x000e260000001000 */
[----:B------:R-:W-:-:S04]  /*0aa0*/  FFMA.SAT R9, R0, R9, 0.5 ;  /* 0x3f00000000097423 */ /* 0x000fc80000002009 */
[----:B------:R-:W-:-:S04]  /*0ab0*/  FFMA.RM R9, R9, R10, 12582913 ;  /* 0x4b40000109097423 */ /* 0x000fc8000000400a */
[----:B------:R-:W-:-:S04]  /*0ac0*/  FADD R3, R9, -12583039 ;  /* 0xcb40007f09037421 */ /* 0x000fc80000000000 */
[----:B------:R-:W-:Y:S01]  /*0ad0*/  FFMA R3, R0, 1.4426950216293334961, -R3 ;  /* 0x3fb8aa3b00037823 */ /* 0x000fe20000000803 */
[----:B0-----:R-:W-:-:S03]  /*0ae0*/  FFMA R7, R6, -R5, 1 ;  /* 0x3f80000006077423 */ /* 0x001fc60000000805 */
[----:B------:R-:W-:Y:S01]  /*0af0*/  FFMA R3, R0, 1.925963033500011079e-08, R3 ;  /* 0x32a5706000037823 */ /* 0x000fe20000000003 */
[----:B------:R-:W-:Y:S01]  /*0b00*/  SHF.L.U32 R0, R9, 0x17, RZ ;  /* 0x0000001709007819 */ /* 0x000fe200000006ff */
[----:B------:R-:W-:-:S04]  /*0b10*/  FFMA R7, R6, R7, R6 ;  /* 0x0000000706077223 */ /* 0x000fc80000000006 */
[----:B------:R-:W0:Y:S02]  /*0b20*/  MUFU.EX2 R3, R3 ;  /* 0x0000000300037308 */ /* 0x000e240000000800 */
[----:B0-----:R-:W-:-:S06]  /*0b30*/  FMUL R0, R0, R3 ;  /* 0x0000000300007220 */ /* 0x001fcc0000400000 */
[----:B------:R-:W0:Y:S01]  /*0b40*/  FCHK P0, R0, R5 ;  /* 0x0000000500007302 */ /* 0x000e220000000000 */
[----:B------:R-:W-:-:S04]  /*0b50*/  FFMA R6, R0, R7, RZ ;  /* 0x0000000700067223 */ /* 0x000fc800000000ff */
[----:B------:R-:W-:-:S04]  /*0b60*/  FFMA R8, R6, -R5, R0 ;  /* 0x8000000506087223 */ /* 0x000fc80000000000 */
[----:B------:R-:W-:Y:S01]  /*0b70*/  FFMA R9, R7, R8, R6 ;  /* 0x0000000807097223 */ /* 0x000fe20000000006 */
[----:B0-----:R-:W-:Y:S06]  /*0b80*/  @!P0 BRA `(.L_x_4) ;  /* 0x0000000000108947 */ /* 0x001fec0003800000 */
[----:B------:R-:W-:Y:S01]  /*0b90*/  IMAD.MOV.U32 R3, RZ, RZ, R5 ;  /* 0x000000ffff037224 */ /* 0x000fe200078e0005 */
[----:B------:R-:W-:-:S07]  /*0ba0*/  MOV R6, 0xbc0 ;  /* 0x00000bc000067802 */ /* 0x000fce0000000f00 */
[----:B------:R-:W-:Y:S05]  /*0bb0*/  CALL.REL.NOINC `($__internal_0_$__cuda_sm3x_div_rn_noftz_f32_slowpath) ;  /* 0x0000000400647944 */ /* 0x000fea0003c00000 */
[----:B------:R-:W-:-:S07]  /*0bc0*/  MOV R9, R3 ;  /* 0x0000000300097202 */ /* 0x000fce0000000f00 */
.L_x_4:
[----:B------:R-:W-:Y:S05]  /*0bd0*/  BSYNC.RECONVERGENT B0 ;  /* 0x0000000000007941 */ /* 0x000fea0003800200 */
.L_x_3:
[----:B------:R-:W0:Y:S01]  /*0be0*/  LDS R3, [R2+0x4] ;  /* 0x0000040002037984 */ /* 0x000e220000000800 */
[----:B------:R-:W-:Y:S01]  /*0bf0*/  HFMA2 R0, -RZ, RZ, 0.96630859375, -0.0022525787353515625 ;  /* 0x3bbb989dff007431 */ /* 0x000fe200000001ff */
[----:B------:R-:W-:Y:S01]  /*0c00*/  MOV R11, 0x437c0000 ;  /* 0x437c0000000b7802 */ /* 0x000fe20000000f00 */
[----:B------:R-:W1:Y:S01]  /*0c10*/  LDC.64 R6, c[0x0][0x388] ;  /* 0x0000e200ff067b82 */ /* 0x000e620000000a00 */
[----:B------:R-:W2:Y:S01]  /*0c20*/  MUFU.RCP R10, R5 ;  /* 0x00000005000a7308 */ /* 0x000ea20000001000 */
[----:B------:R-:W-:Y:S01]  /*0c30*/  BSSY.RECONVERGENT B0, `(.L_x_5) ;  /* 0x0000017000007945 */ /* 0x000fe20003800200 */
[----:B-1----:R-:W-:-:S04]  /*0c40*/  IMAD.WIDE R12, R12, 0x4, R6 ;  /* 0x000000040c0c7825 */ /* 0x002fc800078e0206 */
[----:B--2---:R-:W-:Y:S01]  /*0c50*/  FFMA R7, R10, -R5, 1 ;  /* 0x3f8000000a077423 */ /* 0x004fe20000000805 */
[----:B------:R1:W-:Y:S01]  /*0c60*/  STG.E desc[UR4][R12.64], R9 ;  /* 0x000000090c007986 */ /* 0x0003e2000c101904 */
[----:B0-----:R-:W-:-:S04]  /*0c70*/  FADD R3, -R4, R3 ;  /* 0x0000000304037221 */ /* 0x001fc80000000100 */
[----:B------:R-:W-:-:S04]  /*0c80*/  FFMA.SAT R0, R3, R0, 0.5 ;  /* 0x3f00000003007423 */ /* 0x000fc80000002000 */
[----:B------:R-:W-:-:S04]  /*0c90*/  FFMA.RM R0, R0, R11, 12582913 ;  /* 0x4b40000100007423 */ /* 0x000fc8000000400b */
[C---:B------:R-:W-:Y:S01]  /*0ca0*/  FADD R8, R0.reuse, -12583039 ;  /* 0xcb40007f00087421 */ /* 0x040fe20000000000 */
[----:B------:R-:W-:-:S03]  /*0cb0*/  SHF.L.U32 R0, R0, 0x17, RZ ;  /* 0x0000001700007819 */ /* 0x000fc600000006ff */
[----:B------:R-:W-:-:S04]  /*0cc0*/  FFMA R8, R3, 1.4426950216293334961, -R8 ;  /* 0x3fb8aa3b03087823 */ /* 0x000fc80000000808 */
[----:B------:R-:W-:-:S04]  /*0cd0*/  FFMA R8, R3, 1.925963033500011079e-08, R8 ;  /* 0x32a5706003087823 */ /* 0x000fc80000000008 */
[----:B------:R-:W0:Y:S02]  /*0ce0*/  MUFU.EX2 R3, R8 ;  /* 0x0000000800037308 */ /* 0x000e240000000800 */
[----:B0-----:R-:W-:Y:S01]  /*0cf0*/  FMUL R6, R0, R3 ;  /* 0x0000000300067220 */ /* 0x001fe20000400000 */
[----:B------:R-:W-:-:S05]  /*0d00*/  FFMA R0, R10, R7, R10 ;  /* 0x000000070a007223 */ /* 0x000fca000000000a */
[----:B------:R-:W0:Y:S01]  /*0d10*/  FCHK P0, R6, R5 ;  /* 0x0000000506007302 */ /* 0x000e220000000000 */
[----:B------:R-:W-:-:S04]  /*0d20*/  FFMA R3, R0, R6, RZ ;  /* 0x0000000600037223 */ /* 0x000fc800000000ff */
[----:B------:R-:W-:-:S04]  /*0d30*/  FFMA R10, R3, -R5, R6 ;  /* 0x80000005030a7223 */ /* 0x000fc80000000006 */
[----:B------:R-:W-:Y:S01]  /*0d40*/  FFMA R3, R0, R10, R3 ;  /* 0x0000000a00037223 */ /* 0x000fe20000000003 */
[----:B01----:R-:W-:Y:S06]  /*0d50*/  @!P0 BRA `(.L_x_6) ;  /* 0x0000000000108947 */ /* 0x003fec0003800000 */
[----:B------:R-:W-:Y:S02]  /*0d60*/  MOV R0, R6 ;  /* 0x0000000600007202 */ /* 0x000fe40000000f00 */
[----:B------:R-:W-:Y:S02]  /*0d70*/  MOV R3, R5 ;  /* 0x0000000500037202 */ /* 0x000fe40000000f00 */
[----:B------:R-:W-:-:S07]  /*0d80*/  MOV R6, 0xda0 ;  /* 0x00000da000067802 */ /* 0x000fce0000000f00 */
[----:B------:R-:W-:Y:S05]  /*0d90*/  CALL.REL.NOINC `($__internal_0_$__cuda_sm3x_div_rn_noftz_f32_slowpath) ;  /* 0x0000000000ec7944 */ /* 0x000fea0003c00000 */
.L_x_6:
[----:B------:R-:W-:Y:S05]  /*0da0*/  BSYNC.RECONVERGENT B0 ;  /* 0x0000000000007941 */ /* 0x000fea0003800200 */
.L_x_5:
[----:B------:R-:W0:Y:S01]  /*0db0*/  LDS R7, [R2+0x8] ;  /* 0x0000080002077984 */ /* 0x000e220000000800 */
[----:B------:R-:W-:Y:S02]  /*0dc0*/  HFMA2 R0, -RZ, RZ, 0.96630859375, -0.0022525787353515625 ;  /* 0x3bbb989dff007431 */ /* 0x000fe400000001ff */
[----:B------:R-:W-:Y:S01]  /*0dd0*/  IMAD.MOV.U32 R9, RZ, RZ, 0x437c0000 ;  /* 0x437c0000ff097424 */ /* 0x000fe200078e00ff */
[----:B------:R-:W1:Y:S01]  /*0de0*/  MUFU.RCP R10, R5 ;  /* 0x00000005000a7308 */ /* 0x000e620000001000 */
[----:B------:R2:W-:Y:S01]  /*0df0*/  STG.E desc[UR4][R12.64+0x4], R3 ;  /* 0x000004030c007986 */ /* 0x0005e2000c101904 */
[----:B------:R-:W-:Y:S01]  /*0e00*/  BSSY.RECONVERGENT B0, `(.L_x_7) ;  /* 0x0000016000007945 */ /* 0x000fe20003800200 */
[----:B0-----:R-:W-:-:S04]  /*0e10*/  FADD R7, -R4, R7 ;  /* 0x0000000704077221 */ /* 0x001fc80000000100 */
[----:B------:R-:W-:-:S04]  /*0e20*/  FFMA.SAT R0, R7, R0, 0.5 ;  /* 0x3f00000007007423 */ /* 0x000fc80000002000 */
[----:B------:R-:W-:Y:S01]  /*0e30*/  FFMA.RM R0, R0, R9, 12582913 ;  /* 0x4b40000100007423 */ /* 0x000fe20000004009 */
[----:B-1----:R-:W-:-:S03]  /*0e40*/  FFMA R9, R10, -R5, 1 ;  /* 0x3f8000000a097423 */ /* 0x002fc60000000805 */
        /* <DEDUP_REMOVED lines=11> */
[----:B0-2---:R-:W-:Y:S06]  /*0f00*/  @!P0 BRA `(.L_x_8) ;  /* 0x0000000000148947 */ /* 0x005fec0003800000 */
[----:B------:R-:W-:Y:S02]  /*0f10*/  MOV R0, R8 ;  /* 0x0000000800007202 */ /* 0x000fe40000000f00 */
[----:B------:R-:W-:Y:S02]  /*0f20*/  MOV R3, R5 ;  /* 0x0000000500037202 */ /* 0x000fe40000000f00 */
[----:B------:R-:W-:-:S07]  /*0f30*/  MOV R6, 0xf50 ;  /* 0x00000f5000067802 */ /* 0x000fce0000000f00 */
[----:B------:R-:W-:Y:S05]  /*0f40*/  CALL.REL.NOINC `($__internal_0_$__cuda_sm3x_div_rn_noftz_f32_slowpath) ;  /* 0x0000000000807944 */ /* 0x000fea0003c00000 */
[----:B------:R-:W-:-:S07]  /*0f50*/  MOV R7, R3 ;  /* 0x0000000300077202 */ /* 0x000fce0000000f00 */
.L_x_8:
[----:B------:R-:W-:Y:S05]  /*0f60*/  BSYNC.RECONVERGENT B0 ;  /* 0x0000000000007941 */ /* 0x000fea0003800200 */
.L_x_7:
[----:B------:R-:W0:Y:S01]  /*0f70*/  LDS R3, [R2+0xc] ;  /* 0x00000c0002037984 */ /* 0x000e220000000800 */
[----:B------:R-:W-:Y:S01]  /*0f80*/  HFMA2 R0, -RZ, RZ, 0.96630859375, -0.0022525787353515625 ;  /* 0x3bbb989dff007431 */ /* 0x000fe200000001ff */
[----:B------:R-:W-:Y:S01]  /*0f90*/  MOV R9, 0x437c0000 ;  /* 0x437c000000097802 */ /* 0x000fe20000000f00 */
        /* <DEDUP_REMOVED lines=19> */
[----:B------:R-:W-:Y:S01]  /*10d0*/  MOV R3, R5 ;  /* 0x0000000500037202 */ /* 0x000fe20000000f00 */
[----:B------:R-:W-:Y:S01]  /*10e0*/  IMAD.MOV.U32 R0, RZ, RZ, R2 ;  /* 0x000000ffff007224 */ /* 0x000fe200078e0002 */
[----:B------:R-:W-:-:S07]  /*10f0*/  MOV R6, 0x1110 ;  /* 0x0000111000067802 */ /* 0x000fce0000000f00 */
[----:B------:R-:W-:Y:S05]  /*1100*/  CALL.REL.NOINC `($__internal_0_$__cuda_sm3x_div_rn_noftz_f32_slowpath) ;  /* 0x0000000000107944 */ /* 0x000fea0003c00000 */
.L_x_10:
[----:B------:R-:W-:Y:S05]  /*1110*/  BSYNC.RECONVERGENT B0 ;  /* 0x0000000000007941 */ /* 0x000fea0003800200 */
.L_x_9:
[----:B------:R-:W-:Y:S01]  /*1120*/  STG.E desc[UR4][R12.64+0xc], R3 ;  /* 0x00000c030c007986 */ /* 0x000fe2000c101904 */
[----:B------:R-:W-:Y:S06]  /*1130*/  BAR.SYNC.DEFER_BLOCKING 0x0 ;  /* 0x0000000000007b1d */ /* 0x000fec0000010000 */
[----:B------:R-:W-:Y:S05]  /*1140*/  EXIT ;  /* 0x000000000000794d */ /* 0x000fea0003800000 */
        .weak           $__internal_0_$__cuda_sm3x_div_rn_noftz_f32_slowpath
        .type           $__internal_0_$__cuda_sm3x_div_rn_noftz_f32_slowpath,@function
        .size           $__internal_0_$__cuda_sm3x_div_rn_noftz_f32_slowpath,(.L_x_23 - $__internal_0_$__cuda_sm3x_div_rn_noftz_f32_slowpath)
$__internal_0_$__cuda_sm3x_div_rn_noftz_f32_slowpath:
[----:B------:R-:W-:Y:S01]  /*1150*/  SHF.R.U32.HI R8, RZ, 0x17, R3 ;  /* 0x00000017ff087819 */ /* 0x000fe20000011603 */
[----:B------:R-:W-:Y:S01]  /*1160*/  BSSY.RECONVERGENT B1, `(.L_x_11) ;  /* 0x0000062000017945 */ /* 0x000fe20003800200 */
[----:B------:R-:W-:Y:S02]  /*1170*/  SHF.R.U32.HI R7, RZ, 0x17, R0 ;  /* 0x00000017ff077819 */ /* 0x000fe40000011600 */
[----:B------:R-:W-:Y:S02]  /*1180*/  LOP3.LUT R8, R8, 0xff, RZ, 0xc0, !PT ;  /* 0x000000ff08087812 */ /* 0x000fe400078ec0ff */
[----:B------:R-:W-:Y:S02]  /*1190*/  LOP3.LUT R14, R7, 0xff, RZ, 0xc0, !PT ;  /* 0x000000ff070e7812 */ /* 0x000fe400078ec0ff */
[----:B------:R-:W-:Y:S02]  /*11a0*/  IADD3 R10, PT, PT, R8, -0x1, RZ ;  /* 0xffffffff080a7810 */ /* 0x000fe40007ffe0ff */
[----:B------:R-:W-:-:S02]  /*11b0*/  IADD3 R9, PT, PT, R14, -0x1, RZ ;  /* 0xffffffff0e097810 */ /* 0x000fc40007ffe0ff */
[----:B------:R-:W-:-:S04]  /*11c0*/  ISETP.GT.U32.AND P0, PT, R10, 0xfd, PT ;  /* 0x000000fd0a00780c */ /* 0x000fc80003f04070 */
[----:B------:R-:W-:-:S13]  /*11d0*/  ISETP.GT.U32.OR P0, PT, R9, 0xfd, P0 ;  /* 0x000000fd0900780c */ /* 0x000fda0000704470 */
[----:B------:R-:W-:Y:S01]  /*11e0*/  @!P0 MOV R7, RZ ;  /* 0x000000ff00078202 */ /* 0x000fe20000000f00 */
[----:B------:R-:W-:Y:S06]  /*11f0*/  @!P0 BRA `(.L_x_12) ;  /* 0x00000000005c8947 */ /* 0x000fec0003800000 */
[----:B------:R-:W-:Y:S02]  /*1200*/  FSETP.GTU.FTZ.AND P0, PT, |R0|, +INF , PT ;  /* 0x7f8000000000780b */ /* 0x000fe40003f1c200 */
[----:B------:R-:W-:-:S04]  /*1210*/  FSETP.GTU.FTZ.AND P1, PT, |R3|, +INF , PT ;  /* 0x7f8000000300780b */ /* 0x000fc80003f3c200 */
[----:B------:R-:W-:-:S13]  /*1220*/  PLOP3.LUT P0, PT, P0, P1, PT, 0xf8, 0x8f ;  /* 0x00000000008f781c */ /* 0x000fda0000703f70 */
[----:B------:R-:W-:Y:S05]  /*1230*/  @P0 BRA `(.L_x_13) ;  /* 0x00000004004c0947 */ /* 0x000fea0003800000 */
[----:B------:R-:W-:-:S13]  /*1240*/  LOP3.LUT P0, RZ, R3, 0x7fffffff, R0, 0xc8, !PT ;  /* 0x7fffffff03ff7812 */ /* 0x000fda000780c800 */
[----:B------:R-:W-:Y:S05]  /*1250*/  @!P0 BRA `(.L_x_14) ;  /* 0x00000004003c8947 */ /* 0x000fea0003800000 */
[C---:B------:R-:W-:Y:S02]  /*1260*/  FSETP.NEU.FTZ.AND P2, PT, |R0|.reuse, +INF , PT ;  /* 0x7f8000000000780b */ /* 0x040fe40003f5d200 */
[----:B------:R-:W-:Y:S02]  /*1270*/  FSETP.NEU.FTZ.AND P1, PT, |R3|, +INF , PT ;  /* 0x7f8000000300780b */ /* 0x000fe40003f3d200 */
[----:B------:R-:W-:-:S11]  /*1280*/  FSETP.NEU.FTZ.AND P0, PT, |R0|, +INF , PT ;  /* 0x7f8000000000780b */ /* 0x000fd60003f1d200 */
[----:B------:R-:W-:Y:S05]  /*1290*/  @!P1 BRA !P2, `(.L_x_14) ;  /* 0x00000004002c9947 */ /* 0x000fea0005000000 */
[----:B------:R-:W-:-:S04]  /*12a0*/  LOP3.LUT P2, RZ, R0, 0x7fffffff, RZ, 0xc0, !PT ;  /* 0x7fffffff00ff7812 */ /* 0x000fc8000784c0ff */
[----:B------:R-:W-:-:S13]  /*12b0*/  PLOP3.LUT P1, PT, P1, P2, PT, 0x2f, 0xf2 ;  /* 0x0000000000f2781c */ /* 0x000fda0000f24577 */
[----:B------:R-:W-:Y:S05]  /*12c0*/  @P1 BRA `(.L_x_15) ;  /* 0x0000000400181947 */ /* 0x000fea0003800000 */
[----:B------:R-:W-:-:S04]  /*12d0*/  LOP3.LUT P1, RZ, R3, 0x7fffffff, RZ, 0xc0, !PT ;  /* 0x7fffffff03ff7812 */ /* 0x000fc8000782c0ff */
[----:B------:R-:W-:-:S13]  /*12e0*/  PLOP3.LUT P0, PT, P0, P1, PT, 0x2f, 0xf2 ;  /* 0x0000000000f2781c */ /* 0x000fda0000702577 */
[----:B------:R-:W-:Y:S05]  /*12f0*/  @P0 BRA `(.L_x_16) ;  /* 0x0000000400000947 */ /* 0x000fea0003800000 */
[----:B------:R-:W-:Y:S02]  /*1300*/  ISETP.GE.AND P0, PT, R9, RZ, PT ;  /* 0x000000ff0900720c */ /* 0x000fe40003f06270 */
[----:B------:R-:W-:-:S11]  /*1310*/  ISETP.GE.AND P1, PT, R10, RZ, PT ;  /* 0x000000ff0a00720c */ /* 0x000fd60003f26270 */
[----:B------:R-:W-:Y:S01]  /*1320*/  @P0 MOV R7, RZ ;  /* 0x000000ff00070202 */ /* 0x000fe20000000f00 */
[----:B------:R-:W-:Y:S01]  /*1330*/  @!P0 FFMA R0, R0, 1.84467440737095516160e+19, RZ ;  /* 0x5f80000000008823 */ /* 0x000fe200000000ff */
[----:B------:R-:W-:Y:S01]  /*1340*/  @!P0 MOV R7, 0xffffffc0 ;  /* 0xffffffc000078802 */ /* 0x000fe20000000f00 */
[----:B------:R-:W-:-:S03]  /*1350*/  @!P1 FFMA R3, R3, 1.84467440737095516160e+19, RZ ;  /* 0x5f80000003039823 */ /* 0x000fc600000000ff */
[----:B------:R-:W-:-:S07]  /*1360*/  @!P1 IADD3 R7, PT, PT, R7, 0x40, RZ ;  /* 0x0000004007079810 */ /* 0x000fce0007ffe0ff */
.L_x_12:
[----:B------:R-:W-:Y:S01]  /*1370*/  LEA R10, R8, 0xc0800000, 0x17 ;  /* 0xc0800000080a7811 */ /* 0x000fe200078eb8ff */
[----:B------:R-:W-:Y:S03]  /*1380*/  BSSY.RECONVERGENT B2, `(.L_x_17) ;  /* 0x0000036000027945 */ /* 0x000fe60003800200 */
[----:B------:R-:W-:Y:S02]  /*1390*/  IADD3 R10, PT, PT, -R10, R3, RZ ;  /* 0x000000030a0a7210 */ /* 0x000fe40007ffe1ff */
[----:B------:R-:W-:Y:S02]  /*13a0*/  IADD3 R3, PT, PT, R14, -0x7f, RZ ;  /* 0xffffff810e037810 */ /* 0x000fe40007ffe0ff */
[----:B------:R-:W0:Y:S01]  /*13b0*/  MUFU.RCP R9, R10 ;  /* 0x0000000a00097308 */ /* 0x000e220000001000 */
[----:B------:R-:W-:Y:S01]  /*13c0*/  FADD.FTZ R11, -R10, -RZ ;  /* 0x800000ff0a0b7221 */ /* 0x000fe20000010100 */
[C---:B------:R-:W-:Y:S01]  /*13d0*/  IADD3 R8, PT, PT, R3.reuse, 0x7f, -R8 ;  /* 0x0000007f03087810 */ /* 0x040fe20007ffe808 */
[----:B------:R-:W-:-:S04]  /*13e0*/  IMAD R0, R3, -0x800000, R0 ;  /* 0xff80000003007824 */ /* 0x000fc800078e0200 */
[----:B------:R-:W-:Y:S02]  /*13f0*/  IMAD.IADD R8, R8, 0x1, R7 ;  /* 0x0000000108087824 */ /* 0x000fe400078e0207 */
[----:B0-----:R-:W-:-:S04]  /*1400*/  FFMA R14, R9, R11, 1 ;  /* 0x3f800000090e7423 */ /* 0x001fc8000000000b */
[----:B------:R-:W-:-:S04]  /*1410*/  FFMA R16, R9, R14, R9 ;  /* 0x0000000e09107223 */ /* 0x000fc80000000009 */
[----:B------:R-:W-:-:S04]  /*1420*/  FFMA R9, R0, R16, RZ ;  /* 0x0000001000097223 */ /* 0x000fc800000000ff */
[----:B------:R-:W-:-:S04]  /*1430*/  FFMA R14, R11, R9, R0 ;  /* 0x000000090b0e7223 */ /* 0x000fc80000000000 */
[----:B------:R-:W-:-:S04]  /*1440*/  FFMA R9, R16, R14, R9 ;  /* 0x0000000e10097223 */ /* 0x000fc80000000009 */
[----:B------:R-:W-:-:S04]  /*1450*/  FFMA R14, R11, R9, R0 ;  /* 0x000000090b0e7223 */ /* 0x000fc80000000000 */
[----:B------:R-:W-:-:S05]  /*1460*/  FFMA R0, R16, R14, R9 ;  /* 0x0000000e10007223 */ /* 0x000fca0000000009 */
[----:B------:R-:W-:-:S04]  /*1470*/  SHF.R.U32.HI R3, RZ, 0x17, R0 ;  /* 0x00000017ff037819 */ /* 0x000fc80000011600 */
[----:B------:R-:W-:-:S04]  /*1480*/  LOP3.LUT R3, R3, 0xff, RZ, 0xc0, !PT ;  /* 0x000000ff03037812 */ /* 0x000fc800078ec0ff */
[----:B------:R-:W-:-:S04]  /*1490*/  IADD3 R11, PT, PT, R3, R8, RZ ;  /* 0x00000008030b7210 */ /* 0x000fc80007ffe0ff */
[----:B------:R-:W-:-:S04]  /*14a0*/  IADD3 R3, PT, PT, R11, -0x1, RZ ;  /* 0xffffffff0b037810 */ /* 0x000fc80007ffe0ff */
[----:B------:R-:W-:-:S13]  /*14b0*/  ISETP.GE.U32.AND P0, PT, R3, 0xfe, PT ;  /* 0x000000fe0300780c */ /* 0x000fda0003f06070 */
[----:B------:R-:W-:Y:S05]  /*14c0*/  @!P0 BRA `(.L_x_18) ;  /* 0x0000000000808947 */ /* 0x000fea0003800000 */
[----:B------:R-:W-:-:S13]  /*14d0*/  ISETP.GT.AND P0, PT, R11, 0xfe, PT ;  /* 0x000000fe0b00780c */ /* 0x000fda0003f04270 */
[----:B------:R-:W-:Y:S05]  /*14e0*/  @P0 BRA `(.L_x_19) ;  /* 0x00000000006c0947 */ /* 0x000fea0003800000 */
[----:B------:R-:W-:-:S13]  /*14f0*/  ISETP.GE.AND P0, PT, R11, 0x1, PT ;  /* 0x000000010b00780c */ /* 0x000fda0003f06270 */
[----:B------:R-:W-:Y:S05]  /*1500*/  @P0 BRA `(.L_x_20) ;  /* 0x0000000000740947 */ /* 0x000fea0003800000 */
[----:B------:R-:W-:Y:S02]  /*1510*/  ISETP.GE.AND P0, PT, R11, -0x18, PT ;  /* 0xffffffe80b00780c */ /* 0x000fe40003f06270 */
[----:B------:R-:W-:-:S11]  /*1520*/  LOP3.LUT R0, R0, 0x80000000, RZ, 0xc0, !PT ;  /* 0x8000000000007812 */ /* 0x000fd600078ec0ff */
[----:B------:R-:W-:Y:S05]  /*1530*/  @!P0 BRA `(.L_x_20) ;  /* 0x0000000000688947 */ /* 0x000fea0003800000 */
[CCC-:B------:R-:W-:Y:S01]  /*1540*/  FFMA.RZ R3, R16.reuse, R14.reuse, R9.reuse ;  /* 0x0000000e10037223 */ /* 0x1c0fe2000000c009 */
[C---:B------:R-:W-:Y:S01]  /*1550*/  IADD3 R10, PT, PT, R11.reuse, 0x20, RZ ;  /* 0x000000200b0a7810 */ /* 0x040fe20007ffe0ff */
[CCC-:B------:R-:W-:Y:S01]  /*1560*/  FFMA.RM R8, R16.reuse, R14.reuse, R9.reuse ;  /* 0x0000000e10087223 */ /* 0x1c0fe20000004009 */
[----:B------:R-:W-:Y:S02]  /*1570*/  ISETP.NE.AND P2, PT, R11, RZ, PT ;  /* 0x000000ff0b00720c */ /* 0x000fe40003f45270 */
[----:B------:R-:W-:Y:S01]  /*1580*/  LOP3.LUT R7, R3, 0x7fffff, RZ, 0xc0, !PT ;  /* 0x007fffff03077812 */ /* 0x000fe200078ec0ff */
[----:B------:R-:W-:Y:S01]  /*1590*/  FFMA.RP R3, R16, R14, R9 ;  /* 0x0000000e10037223 */ /* 0x000fe20000008009 */
[----:B------:R-:W-:Y:S02]  /*15a0*/  ISETP.NE.AND P1, PT, R11, RZ, PT ;  /* 0x000000ff0b00720c */ /* 0x000fe40003f25270 */
[----:B------:R-:W-:Y:S02]  /*15b0*/  LOP3.LUT R7, R7, 0x800000, RZ, 0xfc, !PT ;  /* 0x0080000007077812 */ /* 0x000fe400078efcff */
[----:B------:R-:W-:-:S02]  /*15c0*/  IADD3 R9, PT, PT, -R11, RZ, RZ ;  /* 0x000000ff0b097210 */ /* 0x000fc40007ffe1ff */
[----:B------:R-:W-:Y:S02]  /*15d0*/  SHF.L.U32 R10, R7, R10, RZ ;  /* 0x0000000a070a7219 */ /* 0x000fe400000006ff */
[----:B------:R-:W-:Y:S02]  /*15e0*/  FSETP.NEU.FTZ.AND P0, PT, R3, R8, PT ;  /* 0x000000080300720b */ /* 0x000fe40003f1d000 */
[----:B------:R-:W-:Y:S02]  /*15f0*/  SEL R8, R9, RZ, P2 ;  /* 0x000000ff09087207 */ /* 0x000fe40001000000 */
[----:B------:R-:W-:Y:S02]  /*1600*/  ISETP.NE.AND P1, PT, R10, RZ, P1 ;  /* 0x000000ff0a00720c */ /* 0x000fe40000f25270 */
[----:B------:R-:W-:Y:S02]  /*1610*/  SHF.R.U32.HI R8, RZ, R8, R7 ;  /* 0x00000008ff087219 */ /* 0x000fe40000011607 */
[----:B------:R-:W-:-:S02]  /*1620*/  PLOP3.LUT P0, PT, P0, P1, PT, 0xf8, 0x8f ;  /* 0x00000000008f781c */ /* 0x000fc40000703f70 */
[----:B------:R-:W-:Y:S02]  /*1630*/  SHF.R.U32.HI R10, RZ, 0x1, R8 ;  /* 0x00000001ff0a7819 */ /* 0x000fe40000011608 */
[----:B------:R-:W-:-:S04]  /*1640*/  SEL R3, RZ, 0x1, !P0 ;  /* 0x00000001ff037807 */ /* 0x000fc80004000000 */
[----:B------:R-:W-:-:S04]  /*1650*/  LOP3.LUT R3, R3, 0x1, R10, 0xf8, !PT ;  /* 0x0000000103037812 */ /* 0x000fc800078ef80a */
[----:B------:R-:W-:-:S04]  /*1660*/  LOP3.LUT R3, R3, R8, RZ, 0xc0, !PT ;  /* 0x0000000803037212 */ /* 0x000fc800078ec0ff */
[----:B------:R-:W-:-:S04]  /*1670*/  IADD3 R3, PT, PT, R10, R3, RZ ;  /* 0x000000030a037210 */ /* 0x000fc80007ffe0ff */
[----:B------:R-:W-:Y:S01]  /*1680*/  LOP3.LUT R0, R3, R0, RZ, 0xfc, !PT ;  /* 0x0000000003007212 */ /* 0x000fe200078efcff */
[----:B------:R-:W-:Y:S06]  /*1690*/  BRA `(.L_x_20) ;  /* 0x0000000000107947 */ /* 0x000fec0003800000 */
.L_x_19:
[----:B------:R-:W-:-:S04]  /*16a0*/  LOP3.LUT R0, R0, 0x80000000, RZ, 0xc0, !PT ;  /* 0x8000000000007812 */ /* 0x000fc800078ec0ff */
[----:B------:R-:W-:Y:S01]  /*16b0*/  LOP3.LUT R0, R0, 0x7f800000, RZ, 0xfc, !PT ;  /* 0x7f80000000007812 */ /* 0x000fe200078efcff */
[----:B------:R-:W-:Y:S06]  /*16c0*/  BRA `(.L_x_20) ;  /* 0x0000000000047947 */ /* 0x000fec0003800000 */
.L_x_18:
[----:B------:R-:W-:-:S07]  /*16d0*/  LEA R0, R8, R0, 0x17 ;  /* 0x0000000008007211 */ /* 0x000fce00078eb8ff */
.L_x_20:
[----:B------:R-:W-:Y:S05]  /*16e0*/  BSYNC.RECONVERGENT B2 ;  /* 0x0000000000027941 */ /* 0x000fea0003800200 */
.L_x_17:
[----:B------:R-:W-:Y:S05]  /*16f0*/  BRA `(.L_x_21) ;  /* 0x0000000000207947 */ /* 0x000fea0003800000 */
.L_x_16:
[----:B------:R-:W-:-:S04]  /*1700*/  LOP3.LUT R0, R3, 0x80000000, R0, 0x48, !PT ;  /* 0x8000000003007812 */ /* 0x000fc800078e4800 */
[----:B------:R-:W-:Y:S01]  /*1710*/  LOP3.LUT R0, R0, 0x7f800000, RZ, 0xfc, !PT ;  /* 0x7f80000000007812 */ /* 0x000fe200078efcff */
[----:B------:R-:W-:Y:S06]  /*1720*/  BRA `(.L_x_21) ;  /* 0x0000000000147947 */ /* 0x000fec0003800000 */
.L_x_15:
[----:B------:R-:W-:Y:S01]  /*1730*/  LOP3.LUT R0, R3, 0x80000000, R0, 0x48, !PT ;  /* 0x8000000003007812 */ /* 0x000fe200078e4800 */
[----:B------:R-:W-:Y:S06]  /*1740*/  BRA `(.L_x_21) ;  /* 0x00000000000c7947 */ /* 0x000fec0003800000 */
.L_x_14:
[----:B------:R-:W0:Y:S01]  /*1750*/  MUFU.RSQ R0, -QNAN ;  /* 0xffc0000000007908 */ /* 0x000e220000001400 */
[----:B------:R-:W-:Y:S05]  /*1760*/  BRA `(.L_x_21) ;  /* 0x0000000000047947 */ /* 0x000fea0003800000 */
.L_x_13:
[----:B------:R-:W-:-:S07]  /*1770*/  FADD.FTZ R0, R0, R3 ;  /* 0x0000000300007221 */ /* 0x000fce0000010000 */
.L_x_21:
[----:B------:R-:W-:Y:S05]  /*1780*/  BSYNC.RECONVERGENT B1 ;  /* 0x0000000000017941 */ /* 0x000fea0003800200 */
.L_x_11:
[----:B------:R-:W-:Y:S01]  /*1790*/  HFMA2 R7, -RZ, RZ, 0, 0 ;  /* 0x00000000ff077431 */ /* 0x000fe200000001ff */
[----:B0-----:R-:W-:-:S03]  /*17a0*/  MOV R3, R0 ;  /* 0x0000000000037202 */ /* 0x001fc60000000f00 */
[----:B------:R-:W-:Y:S05]  /*17b0*/  RET.REL.NODEC R6 `(_Z14softmax_gpu_v2ILi1024EfEvPT0_S1_i) ;  /* 0xffffffe806107950 */ /* 0x000fea0003c3ffff */
.L_x_22:
[----:B------:R-:W-:-:S00]  /*17c0*/  BRA `(.L_x_22) ;  /* 0xfffffffc00fc7947 */ /* 0x000fc0000383ffff */
[----:B------:R-:W-:-:S00]  /*17d0*/  NOP ;  /* 0x0000000000007918 */ /* 0x000fc00000000000 */
        /* <DEDUP_REMOVED lines=10> */
.L_x_23:


//--------------------- .nv.shared._Z14softmax_gpu_v2ILi1024EfEvPT0_S1_i --------------------------
	.section	.nv.shared._Z14softmax_gpu_v2ILi1024EfEvPT0_S1_i,"aw",@nobits
	.sectionflags	@""
	.align	4
.nv.shared._Z14softmax_gpu_v2ILi1024EfEvPT0_S1_i:
	.zero		5128


//--------------------- .nv.shared.reserved.0     --------------------------
	.section	.nv.shared.reserved.0,"aw",@nobits
	.weak		__nv_reservedSMEM_offset_0_alias
	.size		__nv_reservedSMEM_offset_0_alias, 0, 64
	.other		__nv_reservedSMEM_offset_0_alias,@"STO_CUDA_RESERVED_SHARED STV_DEFAULT"
__nv_reservedSMEM_offset_0_alias:
	.zero		0
	.zero		64


//--------------------- .nv.constant0._Z14softmax_gpu_v2ILi1024EfEvPT0_S1_i --------------------------
	.section	.nv.constant0._Z14softmax_gpu_v2ILi1024EfEvPT0_S1_i,"a",@progbits
	.sectionflags	@""
	.align	4
.nv.constant0._Z14softmax_gpu_v2ILi1024EfEvPT0_S1_i:
	.zero		916


//--------------------- SYMBOLS --------------------------

	.type		.nv.reservedSmem.offset0,@object
	.size		.nv.reservedSmem.offset0,0x4
	.type		.nv.reservedSmem.cap,@object
	.size		.nv.reservedSmem.cap,0x4
